	.headerflags	@"EF_CUDA_TEXMODE_UNIFIED EF_CUDA_64BIT_ADDRESS EF_CUDA_ACCELERATORS EF_CUDA_SM90 EF_CUDA_VIRTUAL_SM(EF_CUDA_SM90)"
	.elftype	@"ET_EXEC"


//--------------------- .nv.info                  --------------------------
	.section	.nv.info,"",@"SHT_CUDA_INFO"
	.align	4


	//----- nvinfo : EIATTR_REGCOUNT
	.align		4
        /*0000*/ 	.byte	0x04, 0x2f
        /*0002*/ 	.short	(.L_3 - .L_2)
	.align		4
.L_2:
        /*0004*/ 	.word	index@(triton_poi_fused_add_div_sqrt_14)
        /*0008*/ 	.word	0x00000028


	//----- nvinfo : EIATTR_MIN_STACK_SIZE
	.align		4
.L_3:
        /*000c*/ 	.byte	0x04, 0x12
        /*000e*/ 	.short	(.L_5 - .L_4)
	.align		4
.L_4:
        /*0010*/ 	.word	index@(triton_poi_fused_add_div_sqrt_14)
        /*0014*/ 	.word	0x00000000


	//----- nvinfo : EIATTR_FRAME_SIZE
	.align		4
.L_5:
        /*0018*/ 	.byte	0x04, 0x11
        /*001a*/ 	.short	(.L_7 - .L_6)
	.align		4
.L_6:
        /*001c*/ 	.word	index@(triton_poi_fused_add_div_sqrt_14)
        /*0020*/ 	.word	0x00000000


	//----- nvinfo : EIATTR_MIN_STACK_SIZE
	.align		4
.L_7:
        /*0024*/ 	.byte	0x04, 0x12
        /*0026*/ 	.short	(.L_9 - .L_8)
	.align		4
.L_8:
        /*0028*/ 	.word	index@(triton_poi_fused_add_div_sqrt_14)
        /*002c*/ 	.word	0x00000000
.L_9:


//--------------------- .nv.info.triton_poi_fused_add_div_sqrt_14 --------------------------
	.section	.nv.info.triton_poi_fused_add_div_sqrt_14,"",@"SHT_CUDA_INFO"
	.sectionflags	@""
	.align	4


	//----- nvinfo : EIATTR_CUDA_API_VERSION
	.align		4
        /*0000*/ 	.byte	0x04, 0x37
        /*0002*/ 	.short	(.L_11 - .L_10)
.L_10:
        /*0004*/ 	.word	0x0000007c


	//----- nvinfo : EIATTR_KPARAM_INFO
	.align		4
.L_11:
        /*0008*/ 	.byte	0x04, 0x17
        /*000a*/ 	.short	(.L_13 - .L_12)
.L_12:
        /*000c*/ 	.word	0x00000000
        /*0010*/ 	.short	0x0004
        /*0012*/ 	.short	0x001c
        /*0014*/ 	.byte	0x00, 0xf0, 0x11, 0x00


	//----- nvinfo : EIATTR_KPARAM_INFO
	.align		4
.L_13:
        /*0018*/ 	.byte	0x04, 0x17
        /*001a*/ 	.short	(.L_15 - .L_14)
.L_14:
        /*001c*/ 	.word	0x00000000
        /*0020*/ 	.short	0x0003
        /*0022*/ 	.short	0x0018
        /*0024*/ 	.byte	0x00, 0xf0, 0x11, 0x00


	//----- nvinfo : EIATTR_KPARAM_INFO
	.align		4
.L_15:
        /*0028*/ 	.byte	0x04, 0x17
        /*002a*/ 	.short	(.L_17 - .L_16)
.L_16:
        /*002c*/ 	.word	0x00000000
        /*0030*/ 	.short	0x0002
        /*0032*/ 	.short	0x0010
        /*0034*/ 	.byte	0x00, 0xf4, 0x21, 0x00


	//----- nvinfo : EIATTR_KPARAM_INFO
	.align		4
.L_17:
        /*0038*/ 	.byte	0x04, 0x17
        /*003a*/ 	.short	(.L_19 - .L_18)
.L_18:
        /*003c*/ 	.word	0x00000000
        /*0040*/ 	.short	0x0001
        /*0042*/ 	.short	0x0008
        /*0044*/ 	.byte	0x00, 0xf4, 0x21, 0x00


	//----- nvinfo : EIATTR_KPARAM_INFO
	.align		4
.L_19:
        /*0048*/ 	.byte	0x04, 0x17
        /*004a*/ 	.short	(.L_21 - .L_20)
.L_20:
        /*004c*/ 	.word	0x00000000
        /*0050*/ 	.short	0x0000
        /*0052*/ 	.short	0x0000
        /*0054*/ 	.byte	0x00, 0xf4, 0x21, 0x00


	//----- nvinfo : EIATTR_SPARSE_MMA_MASK
	.align		4
.L_21:
        /*0058*/ 	.byte	0x03, 0x50
        /*005a*/ 	.short	0x0000


	//----- nvinfo : EIATTR_MAXREG_COUNT
	.align		4
        /*005c*/ 	.byte	0x03, 0x1b
        /*005e*/ 	.short	0x00ff


	//----- nvinfo : EIATTR_EXIT_INSTR_OFFSETS
	.align		4
        /*0060*/ 	.byte	0x04, 0x1c
        /*0062*/ 	.short	(.L_23 - .L_22)


	//   ....[0]....
.L_22:
        /*0064*/ 	.word	0x00001fa0


	//   ....[1]....
        /*0068*/ 	.word	0x00001fc0


	//----- nvinfo : EIATTR_REQNTID
	.align		4
.L_23:
        /*006c*/ 	.byte	0x04, 0x10
        /*006e*/ 	.short	(.L_25 - .L_24)
.L_24:
        /*0070*/ 	.word	0x00000100
        /*0074*/ 	.word	0x00000001
        /*0078*/ 	.word	0x00000001


	//----- nvinfo : EIATTR_CBANK_PARAM_SIZE
	.align		4
.L_25:
        /*007c*/ 	.byte	0x03, 0x19
        /*007e*/ 	.short	0x0020


	//----- nvinfo : EIATTR_PARAM_CBANK
	.align		4
        /*0080*/ 	.byte	0x04, 0x0a
        /*0082*/ 	.short	(.L_27 - .L_26)
	.align		4
.L_26:
        /*0084*/ 	.word	index@(.nv.constant0.triton_poi_fused_add_div_sqrt_14)
        /*0088*/ 	.short	0x0210
        /*008a*/ 	.short	0x0020


	//----- nvinfo : EIATTR_SW_WAR
	.align		4
.L_27:
        /*008c*/ 	.byte	0x04, 0x36
        /*008e*/ 	.short	(.L_29 - .L_28)
.L_28:
        /*0090*/ 	.word	0x00000008
.L_29:


//--------------------- .nv.callgraph             --------------------------
	.section	.nv.callgraph,"",@"SHT_CUDA_CALLGRAPH"
	.align	4
	.sectionentsize	8
	.align		4
        /*0000*/ 	.word	0x00000000
	.align		4
        /*0004*/ 	.word	0xffffffff
	.align		4
        /*0008*/ 	.word	0x00000000
	.align		4
        /*000c*/ 	.word	0xfffffffe
	.align		4
        /*0010*/ 	.word	0x00000000
	.align		4
        /*0014*/ 	.word	0xfffffffd
	.align		4
        /*0018*/ 	.word	0x00000000
	.align		4
        /*001c*/ 	.word	0xfffffffc


//--------------------- .nv.constant4             --------------------------
	.section	.nv.constant4,"a",@progbits
	.align	8
	.align		8
.nv.constant4:
        /*0000*/ 	.dword	_$_str
	.align		8
        /*0008*/ 	.dword	_$_str_$_2


//--------------------- .text.triton_poi_fused_add_div_sqrt_14 --------------------------
	.section	.text.triton_poi_fused_add_div_sqrt_14,"ax",@progbits
	.sectionflags	@"SHF_BARRIERS=1"
	.align	128
        .global         triton_poi_fused_add_div_sqrt_14
        .type           triton_poi_fused_add_div_sqrt_14,@function
        .size           triton_poi_fused_add_div_sqrt_14,(.L_x_1 - triton_poi_fused_add_div_sqrt_14)
        .other          triton_poi_fused_add_div_sqrt_14,@"STO_CUDA_ENTRY STV_DEFAULT"
triton_poi_fused_add_div_sqrt_14:
.text.triton_poi_fused_add_div_sqrt_14:
[----:B------:R-:W0:Y:S01]  /*0000*/  LDC R1, c[0x0][0x28] ;  /* 0x00000a00ff017b82 */ /* 0x000e220000000800 */
[----:B------:R-:W1:Y:S07]  /*0010*/  S2R R0, SR_CTAID.Y ;  /* 0x0000000000007919 */ /* 0x000e6e0000002600 */
[----:B------:R-:W2:Y:S01]  /*0020*/  LDC.64 R6, c[0x0][0x210] ;  /* 0x00008400ff067b82 */ /* 0x000ea20000000a00 */
[----:B------:R-:W-:Y:S02]  /*0030*/  CS2R R24, SRZ ;  /* 0x0000000000187805 */ /* 0x000fe4000001ff00 */
[----:B------:R-:W-:Y:S01]  /*0040*/  CS2R R26, SRZ ;  /* 0x00000000001a7805 */ /* 0x000fe2000001ff00 */
[----:B------:R-:W3:Y:S01]  /*0050*/  S2R R2, SR_TID.X ;  /* 0x0000000000027919 */ /* 0x000ee20000002100 */
[----:B------:R-:W-:-:S02]  /*0060*/  CS2R R20, SRZ ;  /* 0x0000000000147805 */ /* 0x000fc4000001ff00 */
[----:B------:R-:W-:Y:S01]  /*0070*/  CS2R R22, SRZ ;  /* 0x0000000000167805 */ /* 0x000fe2000001ff00 */
[----:B------:R-:W-:Y:S01]  /*0080*/  ULDC.64 UR6, c[0x0][0x208] ;  /* 0x0000820000067ab9 */ /* 0x000fe20000000a00 */
[----:B------:R-:W4:Y:S01]  /*0090*/  S2R R37, SR_CTAID.X ;  /* 0x0000000000257919 */ /* 0x000f220000002500 */
[----:B------:R-:W5:Y:S01]  /*00a0*/  S2UR UR5, SR_CgaCtaId ;  /* 0x00000000000579c3 */ /* 0x000f620000008800 */
[----:B-1----:R-:W-:Y:S02]  /*00b0*/  IMAD.SHL.U32 R5, R0, 0x40, RZ ;  /* 0x0000004000057824 */ /* 0x002fe400078e00ff */
[----:B---3--:R-:W-:Y:S02]  /*00c0*/  IMAD.SHL.U32 R4, R2, 0x4, RZ ;  /* 0x0000000402047824 */ /* 0x008fe400078e00ff */
[----:B----4-:R-:W-:-:S03]  /*00d0*/  IMAD.SHL.U32 R37, R37, 0x40, RZ ;  /* 0x0000004025257824 */ /* 0x010fc600078e00ff */
[----:B------:R-:W-:-:S04]  /*00e0*/  LOP3.LUT R4, R5, 0x3c, R4, 0xf8, !PT ;  /* 0x0000003c05047812 */ /* 0x000fc800078ef804 */
[----:B------:R-:W-:Y:S02]  /*00f0*/  SHF.R.S32.HI R3, RZ, 0x1f, R4 ;  /* 0x0000001fff037819 */ /* 0x000fe40000011404 */
[----:B------:R-:W-:Y:S02]  /*0100*/  ISETP.GE.AND P0, PT, R4, 0x100, PT ;  /* 0x000001000400780c */ /* 0x000fe40003f06270 */
[----:B------:R-:W-:-:S04]  /*0110*/  LEA.HI R3, R3, R4, RZ, 0x6 ;  /* 0x0000000403037211 */ /* 0x000fc800078f30ff */
[----:B------:R-:W-:Y:S02]  /*0120*/  LOP3.LUT R9, R3, 0xffffffc0, RZ, 0xc0, !PT ;  /* 0xffffffc003097812 */ /* 0x000fe400078ec0ff */
[----:B------:R-:W-:-:S03]  /*0130*/  SHF.R.S32.HI R3, RZ, 0x6, R3 ;  /* 0x00000006ff037819 */ /* 0x000fc60000011403 */
[----:B------:R-:W-:Y:S01]  /*0140*/  IMAD.IADD R8, R4, 0x1, -R9 ;  /* 0x0000000104087824 */ /* 0x000fe200078e0a09 */
[----:B------:R-:W-:-:S03]  /*0150*/  SHF.R.U32.HI R9, RZ, 0x4, R2 ;  /* 0x00000004ff097819 */ /* 0x000fc60000011602 */
[----:B------:R-:W-:Y:S01]  /*0160*/  IMAD R16, R3, 0xf040, R8 ;  /* 0x0000f04003107824 */ /* 0x000fe200078e0208 */
[----:B------:R-:W-:-:S04]  /*0170*/  SGXT.U32 R4, R9, 0x4 ;  /* 0x000000040904781a */ /* 0x000fc80000000000 */
[----:B------:R-:W-:Y:S02]  /*0180*/  LOP3.LUT R3, R37, R4, RZ, 0xfc, !PT ;  /* 0x0000000425037212 */ /* 0x000fe400078efcff */
[----:B------:R-:W-:Y:S02]  /*0190*/  LOP3.LUT R8, R37, 0x10, R4, 0xfe, !PT ;  /* 0x0000001025087812 */ /* 0x000fe400078efe04 */
[C---:B------:R-:W-:Y:S01]  /*01a0*/  ISETP.LT.AND P1, PT, R3.reuse, 0x3c1, !P0 ;  /* 0x000003c10300780c */ /* 0x040fe20004721270 */
[----:B------:R-:W-:Y:S01]  /*01b0*/  IMAD R9, R3, 0x40, R16 ;  /* 0x0000004003097824 */ /* 0x000fe200078e0210 */
[C---:B------:R-:W-:Y:S02]  /*01c0*/  ISETP.LT.AND P2, PT, R8.reuse, 0x3c1, !P0 ;  /* 0x000003c10800780c */ /* 0x040fe40004741270 */
[----:B------:R-:W-:Y:S01]  /*01d0*/  LEA R11, R8, R16, 0x6 ;  /* 0x00000010080b7211 */ /* 0x000fe200078e30ff */
[----:B--2---:R-:W-:Y:S01]  /*01e0*/  IMAD.WIDE R8, R9, 0x4, R6 ;  /* 0x0000000409087825 */ /* 0x004fe200078e0206 */
[----:B------:R-:W-:-:S03]  /*01f0*/  LOP3.LUT R3, R37, 0x20, R4, 0xfe, !PT ;  /* 0x0000002025037812 */ /* 0x000fc600078efe04 */
[----:B------:R-:W-:-:S04]  /*0200*/  IMAD.WIDE R10, R11, 0x4, R6 ;  /* 0x000000040b0a7825 */ /* 0x000fc800078e0206 */
[----:B------:R-:W-:Y:S01]  /*0210*/  IMAD.SHL.U32 R18, R2, 0x100, RZ ;  /* 0x0000010002127824 */ /* 0x000fe200078e00ff */
[----:B------:R1:W2:Y:S01]  /*0220*/  @P1 LDG.E.EL.128 R24, desc[UR6][R8.64] ;  /* 0x0000000608181981 */ /* 0x0002a2000c2e1d00 */
[C---:B------:R-:W-:Y:S01]  /*0230*/  ISETP.LT.AND P1, PT, R3.reuse, 0x3c1, !P0 ;  /* 0x000003c10300780c */ /* 0x040fe20004721270 */
[--C-:B------:R-:W-:Y:S01]  /*0240*/  IMAD R17, R3, 0x40, R16.reuse ;  /* 0x0000004003117824 */ /* 0x100fe200078e0210 */
[----:B------:R-:W-:Y:S01]  /*0250*/  LOP3.LUT R3, R37, 0x30, R4, 0xfe, !PT ;  /* 0x0000003025037812 */ /* 0x000fe200078efe04 */
[----:B------:R3:W4:Y:S01]  /*0260*/  @P2 LDG.E.EL.128 R20, desc[UR6][R10.64] ;  /* 0x000000060a142981 */ /* 0x000722000c2e1d00 */
[----:B------:R-:W-:Y:S01]  /*0270*/  UMOV UR4, 0x400 ;  /* 0x0000040000047882 */ /* 0x000fe20000000000 */
[----:B------:R-:W-:Y:S01]  /*0280*/  CS2R R12, SRZ ;  /* 0x00000000000c7805 */ /* 0x000fe2000001ff00 */
[----:B-----5:R-:W-:Y:S01]  /*0290*/  UPRMT UR4, UR5, 0x654, UR4 ;  /* 0x0000065405047896 */ /* 0x020fe20008000004 */
[C---:B------:R-:W-:Y:S01]  /*02a0*/  ISETP.LT.AND P0, PT, R3.reuse, 0x3c1, !P0 ;  /* 0x000003c10300780c */ /* 0x040fe20004701270 */
[----:B------:R-:W-:Y:S01]  /*02b0*/  IMAD R29, R3, 0x40, R16 ;  /* 0x00000040031d7824 */ /* 0x000fe200078e0210 */
[----:B------:R-:W-:Y:S01]  /*02c0*/  CS2R R14, SRZ ;  /* 0x00000000000e7805 */ /* 0x000fe2000001ff00 */
[----:B-1----:R-:W-:Y:S01]  /*02d0*/  IMAD.WIDE R8, R17, 0x4, R6 ;  /* 0x0000000411087825 */ /* 0x002fe200078e0206 */
[----:B---3--:R-:W-:-:S04]  /*02e0*/  LOP3.LUT R11, R18, 0xf00, RZ, 0xc0, !PT ;  /* 0x00000f00120b7812 */ /* 0x008fc800078ec0ff */
[----:B------:R1:W3:Y:S01]  /*02f0*/  @P1 LDG.E.EL.128 R12, desc[UR6][R8.64] ;  /* 0x00000006080c1981 */ /* 0x0002e2000c2e1d00 */
[----:B------:R-:W-:Y:S01]  /*0300*/  IMAD.WIDE R28, R29, 0x4, R6 ;  /* 0x000000041d1c7825 */ /* 0x000fe200078e0206 */
[C---:B------:R-:W-:Y:S02]  /*0310*/  LOP3.LUT R3, R11.reuse, 0x40, RZ, 0xfc, !PT ;  /* 0x000000400b037812 */ /* 0x040fe400078efcff */
[C---:B------:R-:W-:Y:S02]  /*0320*/  LOP3.LUT R10, R11.reuse, 0x80, RZ, 0xfc, !PT ;  /* 0x000000800b0a7812 */ /* 0x040fe400078efcff */
[C---:B------:R-:W-:Y:S02]  /*0330*/  LOP3.LUT R4, R11.reuse, R4, RZ, 0xfc, !PT ;  /* 0x000000040b047212 */ /* 0x040fe400078efcff */
[----:B------:R-:W-:Y:S02]  /*0340*/  LOP3.LUT R16, R11, 0xc0, RZ, 0xfc, !PT ;  /* 0x000000c00b107812 */ /* 0x000fe400078efcff */
[----:B------:R-:W-:-:S02]  /*0350*/  LEA.HI R3, R3, UR4, RZ, 0x1c ;  /* 0x0000000403037c11 */ /* 0x000fc4000f8fe0ff */
[----:B-1----:R-:W-:Y:S02]  /*0360*/  CS2R R8, SRZ ;  /* 0x0000000000087805 */ /* 0x002fe4000001ff00 */
[----:B------:R-:W-:Y:S02]  /*0370*/  LEA.HI R17, R11, UR4, RZ, 0x1c ;  /* 0x000000040b117c11 */ /* 0x000fe4000f8fe0ff */
[----:B------:R-:W-:Y:S02]  /*0380*/  LEA.HI R11, R10, UR4, RZ, 0x1c ;  /* 0x000000040a0b7c11 */ /* 0x000fe4000f8fe0ff */
[----:B------:R-:W-:Y:S01]  /*0390*/  LEA.HI R19, R16, UR4, RZ, 0x1c ;  /* 0x0000000410137c11 */ /* 0x000fe2000f8fe0ff */
[C---:B------:R-:W-:Y:S01]  /*03a0*/  IMAD R16, R4.reuse, 0x4, R3 ;  /* 0x0000000404107824 */ /* 0x040fe200078e0203 */
[C---:B------:R-:W-:Y:S02]  /*03b0*/  LEA R3, R4.reuse, R11, 0x2 ;  /* 0x0000000b04037211 */ /* 0x040fe400078e10ff */
[----:B------:R-:W-:Y:S01]  /*03c0*/  CS2R R10, SRZ ;  /* 0x00000000000a7805 */ /* 0x000fe2000001ff00 */
[----:B------:R-:W-:-:S02]  /*03d0*/  IMAD R17, R4, 0x4, R17 ;  /* 0x0000000404117824 */ /* 0x000fc400078e0211 */
[----:B------:R-:W-:Y:S01]  /*03e0*/  IMAD R4, R4, 0x4, R19 ;  /* 0x0000000404047824 */ /* 0x000fe200078e0213 */
[----:B------:R-:W-:Y:S01]  /*03f0*/  SHF.R.U32.HI R6, RZ, 0x6, R2 ;  /* 0x00000006ff067819 */ /* 0x000fe20000011602 */
[----:B------:R-:W1:Y:S01]  /*0400*/  LDC.64 R18, c[0x0][0x218] ;  /* 0x00008600ff127b82 */ /* 0x000e620000000a00 */
[----:B------:R-:W5:Y:S01]  /*0410*/  @P0 LDG.E.EL.128 R8, desc[UR6][R28.64] ;  /* 0x000000061c080981 */ /* 0x000f62000c2e1d00 */
[----:B------:R-:W-:Y:S02]  /*0420*/  SHF.R.S32.HI R35, RZ, 0x19, R0 ;  /* 0x00000019ff237819 */ /* 0x000fe40000011400 */
[----:B------:R-:W-:Y:S02]  /*0430*/  SGXT.U32 R6, R6, 0x2 ;  /* 0x000000020606781a */ /* 0x000fe40000000000 */
[----:B------:R-:W-:Y:S02]  /*0440*/  SGXT R35, R35, 0x1 ;  /* 0x000000012323781a */ /* 0x000fe40000000200 */
[----:B------:R-:W-:-:S02]  /*0450*/  LOP3.LUT R6, R5, R6, RZ, 0xfc, !PT ;  /* 0x0000000605067212 */ /* 0x000fc400078efcff */
[----:B------:R-:W-:Y:S02]  /*0460*/  LOP3.LUT R37, R37, 0x3f, R2, 0xf8, !PT ;  /* 0x0000003f25257812 */ /* 0x000fe400078ef802 */
[----:B------:R-:W-:Y:S02]  /*0470*/  LEA.HI R5, R35, R6, RZ, 0x6 ;  /* 0x0000000623057211 */ /* 0x000fe400078f30ff */
[----:B------:R-:W-:Y:S02]  /*0480*/  ISETP.GE.AND P6, PT, R37, 0x3c1, PT ;  /* 0x000003c12500780c */ /* 0x000fe40003fc6270 */
[C---:B------:R-:W-:Y:S02]  /*0490*/  LOP3.LUT R0, R6.reuse, 0x4, RZ, 0xfc, !PT ;  /* 0x0000000406007812 */ /* 0x040fe400078efcff */
[----:B------:R-:W-:Y:S02]  /*04a0*/  ISETP.LT.AND P0, PT, R6, 0x100, !P6 ;  /* 0x000001000600780c */ /* 0x000fe40007701270 */
[----:B------:R-:W-:-:S02]  /*04b0*/  ISETP.LT.AND P3, PT, R0, 0x100, !P6 ;  /* 0x000001000000780c */ /* 0x000fc40007761270 */
[----:B------:R-:W-:Y:S01]  /*04c0*/  LEA.HI R0, R35, R0, RZ, 0x6 ;  /* 0x0000000023007211 */ /* 0x000fe200078f30ff */
[----:B--2---:R-:W-:Y:S03]  /*04d0*/  STS [R17], R24 ;  /* 0x0000001811007388 */ /* 0x004fe60000000800 */
[----:B------:R-:W-:Y:S01]  /*04e0*/  SHF.R.S32.HI R0, RZ, 0x6, R0 ;  /* 0x00000006ff007819 */ /* 0x000fe20000011400 */
[----:B------:R-:W-:Y:S01]  /*04f0*/  IMAD.MOV.U32 R31, RZ, RZ, RZ ;  /* 0x000000ffff1f7224 */ /* 0x000fe200078e00ff */
[----:B------:R-:W-:Y:S01]  /*0500*/  P2R R32, PR, RZ, 0x8 ;  /* 0x00000008ff207803 */ /* 0x000fe20000000000 */
[----:B------:R-:W-:Y:S04]  /*0510*/  STS [R16+0x100], R25 ;  /* 0x0001001910007388 */ /* 0x000fe80000000800 */
[----:B------:R-:W-:Y:S04]  /*0520*/  STS [R3+0x200], R26 ;  /* 0x0002001a03007388 */ /* 0x000fe80000000800 */
[----:B------:R-:W-:Y:S04]  /*0530*/  STS [R4+0x300], R27 ;  /* 0x0003001b04007388 */ /* 0x000fe80000000800 */
[----:B----4-:R2:W-:Y:S04]  /*0540*/  STS [R17+0x40], R20 ;  /* 0x0000401411007388 */ /* 0x0105e80000000800 */
[----:B------:R-:W-:Y:S04]  /*0550*/  STS [R16+0x140], R21 ;  /* 0x0001401510007388 */ /* 0x000fe80000000800 */
[----:B------:R-:W-:Y:S01]  /*0560*/  STS [R3+0x240], R22 ;  /* 0x0002401603007388 */ /* 0x000fe20000000800 */
[----:B--2---:R-:W-:Y:S01]  /*0570*/  SHF.R.S32.HI R20, RZ, 0x6, R5 ;  /* 0x00000006ff147819 */ /* 0x004fe20000011405 */
[----:B------:R-:W-:-:S02]  /*0580*/  IMAD.MOV.U32 R5, RZ, RZ, RZ ;  /* 0x000000ffff057224 */ /* 0x000fc400078e00ff */
[----:B------:R-:W-:Y:S04]  /*0590*/  STS [R4+0x340], R23 ;  /* 0x0003401704007388 */ /* 0x000fe80000000800 */
[----:B---3--:R-:W-:Y:S04]  /*05a0*/  STS [R17+0x80], R12 ;  /* 0x0000800c11007388 */ /* 0x008fe80000000800 */
[----:B------:R2:W-:Y:S04]  /*05b0*/  STS [R16+0x180], R13 ;  /* 0x0001800d10007388 */ /* 0x0005e80000000800 */
[----:B------:R-:W-:Y:S04]  /*05c0*/  STS [R3+0x280], R14 ;  /* 0x0002800e03007388 */ /* 0x000fe80000000800 */
[----:B------:R3:W-:Y:S01]  /*05d0*/  STS [R4+0x380], R15 ;  /* 0x0003800f04007388 */ /* 0x0007e20000000800 */
[----:B--2---:R-:W-:-:S03]  /*05e0*/  IMAD R13, R20, 0x3c1, R37 ;  /* 0x000003c1140d7824 */ /* 0x004fc600078e0225 */
[----:B-----5:R2:W-:Y:S01]  /*05f0*/  STS [R17+0xc0], R8 ;  /* 0x0000c00811007388 */ /* 0x0205e20000000800 */
[----:B-1----:R-:W-:-:S03]  /*0600*/  IMAD.WIDE R12, R13, 0x4, R18 ;  /* 0x000000040d0c7825 */ /* 0x002fc600078e0212 */
[----:B------:R-:W-:Y:S01]  /*0610*/  STS [R16+0x1c0], R9 ;  /* 0x0001c00910007388 */ /* 0x000fe20000000800 */
[----:B---3--:R-:W-:-:S03]  /*0620*/  IMAD R15, R0, 0x3c1, R37 ;  /* 0x000003c1000f7824 */ /* 0x008fc600078e0225 */
[----:B------:R1:W-:Y:S04]  /*0630*/  STS [R3+0x2c0], R10 ;  /* 0x0002c00a03007388 */ /* 0x0003e80000000800 */
[----:B------:R3:W-:Y:S01]  /*0640*/  STS [R4+0x3c0], R11 ;  /* 0x0003c00b04007388 */ /* 0x0007e20000000800 */
[----:B------:R-:W-:Y:S06]  /*0650*/  BAR.SYNC.DEFER_BLOCKING 0x0 ;  /* 0x0000000000007b1d */ /* 0x000fec0000010000 */
[----:B------:R4:W5:Y:S01]  /*0660*/  @P0 LDG.E.EL R5, desc[UR6][R12.64] ;  /* 0x000000060c050981 */ /* 0x000962000c2e1900 */
[----:B--2---:R-:W-:-:S02]  /*0670*/  IMAD.MOV.U32 R17, RZ, RZ, RZ ;  /* 0x000000ffff117224 */ /* 0x004fc400078e00ff */
[----:B------:R-:W-:-:S05]  /*0680*/  IMAD.WIDE R14, R15, 0x4, R18 ;  /* 0x000000040f0e7825 */ /* 0x000fca00078e0212 */
[----:B------:R2:W5:Y:S01]  /*0690*/  @P3 LDG.E.EL R17, desc[UR6][R14.64] ;  /* 0x000000060e113981 */ /* 0x000562000c2e1900 */
[----:B------:R-:W-:Y:S02]  /*06a0*/  LOP3.LUT R8, R6, 0x8, RZ, 0xfc, !PT ;  /* 0x0000000806087812 */ /* 0x000fe400078efcff */
[----:B------:R-:W-:Y:S02]  /*06b0*/  LOP3.LUT R0, R2, 0xff, RZ, 0xc0, !PT ;  /* 0x000000ff02007812 */ /* 0x000fe400078ec0ff */
[----:B------:R-:W-:Y:S02]  /*06c0*/  SHF.R.U32.HI R2, RZ, 0x4, R2 ;  /* 0x00000004ff027819 */ /* 0x000fe40000011602 */
[----:B-1----:R-:W-:Y:S02]  /*06d0*/  LEA.HI R3, R35, R8, RZ, 0x6 ;  /* 0x0000000823037211 */ /* 0x002fe400078f30ff */
[----:B---3--:R-:W-:Y:S02]  /*06e0*/  LOP3.LUT R4, R2, 0xc, RZ, 0xc0, !PT ;  /* 0x0000000c02047812 */ /* 0x008fe400078ec0ff */
[----:B------:R-:W-:-:S02]  /*06f0*/  SHF.R.S32.HI R2, RZ, 0x6, R3 ;  /* 0x00000006ff027819 */ /* 0x000fc40000011403 */
[----:B------:R-:W-:Y:S01]  /*0700*/  ISETP.LT.AND P1, PT, R8, 0x100, !P6 ;  /* 0x000001000800780c */ /* 0x000fe20007721270 */
[----:B------:R-:W-:Y:S02]  /*0710*/  VIADD R3, R4, UR4 ;  /* 0x0000000404037c36 */ /* 0x000fe40008000000 */
[----:B------:R-:W-:Y:S01]  /*0720*/  IMAD.MOV.U32 R29, RZ, RZ, RZ ;  /* 0x000000ffff1d7224 */ /* 0x000fe200078e00ff */
[----:B------:R-:W-:Y:S01]  /*0730*/  LOP3.LUT R10, R6, 0x14, RZ, 0xfc, !PT ;  /* 0x00000014060a7812 */ /* 0x000fe200078efcff */
[----:B------:R-:W-:Y:S01]  /*0740*/  IMAD R9, R2, 0x3c1, R37 ;  /* 0x000003c102097824 */ /* 0x000fe200078e0225 */
[----:B------:R-:W-:Y:S02]  /*0750*/  LOP3.LUT R4, R6, 0xc, RZ, 0xfc, !PT ;  /* 0x0000000c06047812 */ /* 0x000fe400078efcff */
[----:B------:R-:W-:Y:S01]  /*0760*/  LOP3.LUT R7, R0, 0x100, RZ, 0xfc, !PT ;  /* 0x0000010000077812 */ /* 0x000fe200078efcff */
[----:B------:R-:W-:Y:S01]  /*0770*/  IMAD.WIDE R8, R9, 0x4, R18 ;  /* 0x0000000409087825 */ /* 0x000fe200078e0212 */
[----:B------:R-:W-:-:S02]  /*0780*/  ISETP.LT.AND P5, PT, R4, 0x100, !P6 ;  /* 0x000001000400780c */ /* 0x000fc400077a1270 */
[----:B------:R-:W-:Y:S02]  /*0790*/  ISETP.LT.AND P3, PT, R10, 0x100, !P6 ;  /* 0x000001000a00780c */ /* 0x000fe40007761270 */
[----:B------:R1:W3:Y:S01]  /*07a0*/  @P1 LDG.E.EL R31, desc[UR6][R8.64] ;  /* 0x00000006081f1981 */ /* 0x0002e2000c2e1900 */
[C---:B------:R-:W-:Y:S01]  /*07b0*/  LEA.HI R4, R35.reuse, R4, RZ, 0x6 ;  /* 0x0000000423047211 */ /* 0x040fe200078f30ff */
[----:B------:R-:W-:Y:S01]  /*07c0*/  IMAD.MOV.U32 R27, RZ, RZ, RZ ;  /* 0x000000ffff1b7224 */ /* 0x000fe200078e00ff */
[----:B------:R-:W-:Y:S02]  /*07d0*/  SHF.R.U32.HI R7, RZ, 0x4, R7 ;  /* 0x00000004ff077819 */ /* 0x000fe40000011607 */
[----:B------:R-:W-:Y:S02]  /*07e0*/  SHF.R.S32.HI R4, RZ, 0x6, R4 ;  /* 0x00000006ff047819 */ /* 0x000fe40000011404 */
[----:B------:R-:W-:Y:S02]  /*07f0*/  LEA.HI R10, R35, R10, RZ, 0x6 ;  /* 0x0000000a230a7211 */ /* 0x000fe400078f30ff */
[----:B------:R-:W-:Y:S01]  /*0800*/  LOP3.LUT R7, R7, 0x1c, RZ, 0xc0, !PT ;  /* 0x0000001c07077812 */ /* 0x000fe200078ec0ff */
[----:B----4-:R-:W-:Y:S01]  /*0810*/  IMAD R13, R4, 0x3c1, R37 ;  /* 0x000003c1040d7824 */ /* 0x010fe200078e0225 */
[----:B------:R-:W-:-:S02]  /*0820*/  P2R R30, PR, RZ, 0x2 ;  /* 0x00000002ff1e7803 */ /* 0x000fc40000000000 */
[C---:B--2---:R-:W-:Y:S01]  /*0830*/  LOP3.LUT R14, R6.reuse, 0x18, RZ, 0xfc, !PT ;  /* 0x00000018060e7812 */ /* 0x044fe200078efcff */
[----:B------:R-:W-:Y:S01]  /*0840*/  IMAD.WIDE R12, R13, 0x4, R18 ;  /* 0x000000040d0c7825 */ /* 0x000fe200078e0212 */
[----:B-1----:R-:W-:Y:S02]  /*0850*/  LOP3.LUT R8, R6, 0x10, RZ, 0xfc, !PT ;  /* 0x0000001006087812 */ /* 0x002fe400078efcff */
[----:B------:R-:W-:Y:S01]  /*0860*/  SHF.R.S32.HI R10, RZ, 0x6, R10 ;  /* 0x00000006ff0a7819 */ /* 0x000fe2000001140a */
[----:B------:R-:W-:Y:S01]  /*0870*/  VIADD R7, R7, UR4 ;  /* 0x0000000407077c36 */ /* 0x000fe20008000000 */
[----:B------:R1:W2:Y:S01]  /*0880*/  @P5 LDG.E.EL R29, desc[UR6][R12.64] ;  /* 0x000000060c1d5981 */ /* 0x0002a2000c2e1900 */
[----:B------:R-:W-:Y:S02]  /*0890*/  ISETP.LT.AND P4, PT, R8, 0x100, !P6 ;  /* 0x000001000800780c */ /* 0x000fe40007781270 */
[----:B------:R-:W-:Y:S01]  /*08a0*/  LEA.HI R8, R35, R8, RZ, 0x6 ;  /* 0x0000000823087211 */ /* 0x000fe200078f30ff */
[C---:B------:R-:W-:Y:S01]  /*08b0*/  IMAD R7, R0.reuse, 0x4, R7 ;  /* 0x0000000400077824 */ /* 0x040fe200078e0207 */
[----:B------:R-:W-:-:S02]  /*08c0*/  LEA R3, R0, R3, 0x2 ;  /* 0x0000000300037211 */ /* 0x000fc400078e10ff */
[----:B------:R-:W-:Y:S02]  /*08d0*/  SHF.R.S32.HI R8, RZ, 0x6, R8 ;  /* 0x00000006ff087819 */ /* 0x000fe40000011408 */
[----:B------:R4:W2:Y:S03]  /*08e0*/  LDS R33, [R7+0x400] ;  /* 0x0004000007217984 */ /* 0x0008a60000000800 */
[----:B------:R-:W-:Y:S01]  /*08f0*/  IMAD R11, R8, 0x3c1, R37 ;  /* 0x000003c1080b7824 */ /* 0x000fe200078e0225 */
[----:B------:R-:W-:Y:S01]  /*0900*/  LOP3.LUT R20, R6, 0x1c, RZ, 0xfc, !PT ;  /* 0x0000001c06147812 */ /* 0x000fe200078efcff */
[----:B------:R-:W-:Y:S01]  /*0910*/  IMAD.MOV.U32 R15, RZ, RZ, RZ ;  /* 0x000000ffff0f7224 */ /* 0x000fe200078e00ff */
[----:B------:R-:W2:Y:S01]  /*0920*/  LDS R3, [R3] ;  /* 0x0000000003037984 */ /* 0x000ea20000000800 */
[----:B----4-:R-:W-:-:S04]  /*0930*/  LEA.HI R7, R35, R14, RZ, 0x6 ;  /* 0x0000000e23077211 */ /* 0x010fc800078f30ff */
[----:B------:R-:W-:-:S05]  /*0940*/  SHF.R.S32.HI R8, RZ, 0x6, R7 ;  /* 0x00000006ff087819 */ /* 0x000fca0000011407 */
[----:B------:R-:W-:-:S04]  /*0950*/  IMAD R9, R8, 0x3c1, R37 ;  /* 0x000003c108097824 */ /* 0x000fc800078e0225 */
[----:B------:R-:W-:Y:S01]  /*0960*/  IMAD.WIDE R8, R9, 0x4, R18 ;  /* 0x0000000409087825 */ /* 0x000fe200078e0212 */
[----:B------:R-:W-:-:S04]  /*0970*/  LEA.HI R7, R35, R20, RZ, 0x6 ;  /* 0x0000001423077211 */ /* 0x000fc800078f30ff */
[----:B------:R-:W-:Y:S02]  /*0980*/  SHF.R.S32.HI R22, RZ, 0x6, R7 ;  /* 0x00000006ff167819 */ /* 0x000fe40000011407 */
[----:B------:R-:W-:Y:S01]  /*0990*/  LOP3.LUT R24, R6, 0x20, RZ, 0xfc, !PT ;  /* 0x0000002006187812 */ /* 0x000fe200078efcff */
[----:B-1----:R-:W-:-:S03]  /*09a0*/  IMAD.MOV.U32 R13, RZ, RZ, RZ ;  /* 0x000000ffff0d7224 */ /* 0x002fc600078e00ff */
[----:B------:R-:W-:Y:S02]  /*09b0*/  LEA.HI R7, R35, R24, RZ, 0x6 ;  /* 0x0000001823077211 */ /* 0x000fe400078f30ff */
[----:B------:R-:W-:Y:S02]  /*09c0*/  LOP3.LUT R36, R6, 0x30, RZ, 0xfc, !PT ;  /* 0x0000003006247812 */ /* 0x000fe400078efcff */
[----:B------:R-:W-:Y:S02]  /*09d0*/  P2R R16, PR, RZ, 0x8 ;  /* 0x00000008ff107803 */ /* 0x000fe40000000000 */
[----:B------:R-:W-:Y:S02]  /*09e0*/  P2R R26, PR, RZ, 0x10 ;  /* 0x00000010ff1a7803 */ /* 0x000fe40000000000 */
[----:B------:R-:W-:Y:S01]  /*09f0*/  P2R R28, PR, RZ, 0x20 ;  /* 0x00000020ff1c7803 */ /* 0x000fe20000000000 */
[----:B-----5:R-:W-:-:S06]  /*0a00*/  FADD R5, R5, 9.9999997171806853657e-10 ;  /* 0x3089705f05057421 */ /* 0x020fcc0000000000 */
[----:B------:R-:W1:Y:S02]  /*0a10*/  MUFU.SQRT R5, R5 ;  /* 0x0000000500057308 */ /* 0x000e640000002000 */
[----:B-1----:R-:W-:Y:S01]  /*0a20*/  FADD R2, R5, 1.00000001335143196e-10 ;  /* 0x2edbe6ff05027421 */ /* 0x002fe20000000000 */
[----:B------:R-:W-:Y:S02]  /*0a30*/  IMAD R5, R10, 0x3c1, R37 ;  /* 0x000003c10a057824 */ /* 0x000fe400078e0225 */
[----:B------:R-:W-:-:S05]  /*0a40*/  IMAD.WIDE R10, R11, 0x4, R18 ;  /* 0x000000040b0a7825 */ /* 0x000fca00078e0212 */
[----:B------:R1:W4:Y:S01]  /*0a50*/  @P4 LDG.E.EL R27, desc[UR6][R10.64] ;  /* 0x000000060a1b4981 */ /* 0x000322000c2e1900 */
[----:B------:R-:W-:-:S06]  /*0a60*/  FADD R17, R17, 9.9999997171806853657e-10 ;  /* 0x3089705f11117421 */ /* 0x000fcc0000000000 */
[----:B------:R-:W5:Y:S01]  /*0a70*/  MUFU.SQRT R17, R17 ;  /* 0x0000001100117308 */ /* 0x000f620000002000 */
[----:B------:R-:W-:-:S04]  /*0a80*/  IMAD.WIDE R4, R5, 0x4, R18 ;  /* 0x0000000405047825 */ /* 0x000fc800078e0212 */
[----:B-----5:R-:W-:Y:S01]  /*0a90*/  FADD R34, R17, 1.00000001335143196e-10 ;  /* 0x2edbe6ff11227421 */ /* 0x020fe20000000000 */
[----:B------:R-:W-:-:S04]  /*0aa0*/  HFMA2.MMA R17, -RZ, RZ, 0, 0 ;  /* 0x00000000ff117435 */ /* 0x000fc800000001ff */
[----:B------:R-:W-:-:S06]  /*0ab0*/  FSETP.GT.AND P1, PT, R34, 8.50705917302346158658e+37, PT ;  /* 0x7e8000002200780b */ /* 0x000fcc0003f24000 */
[----:B------:R5:W4:Y:S07]  /*0ac0*/  @P3 LDG.E.EL R17, desc[UR6][R4.64] ;  /* 0x0000000604113981 */ /* 0x000b2e000c2e1900 */
[----:B------:R-:W-:Y:S01]  /*0ad0*/  @P1 FMUL R34, R34, 0.25 ;  /* 0x3e80000022221820 */ /* 0x000fe20000400000 */
[----:B0-2---:R-:W-:Y:S01]  /*0ae0*/  @P1 FMUL R33, R33, 0.25 ;  /* 0x3e80000021211820 */ /* 0x005fe20000400000 */
[----:B------:R-:W-:-:S13]  /*0af0*/  ISETP.LT.AND P1, PT, R14, 0x100, !P6 ;  /* 0x000001000e00780c */ /* 0x000fda0007721270 */
[----:B------:R0:W2:Y:S01]  /*0b00*/  @P1 LDG.E.EL R15, desc[UR6][R8.64] ;  /* 0x00000006080f1981 */ /* 0x0000a2000c2e1900 */
[----:B------:R-:W-:Y:S02]  /*0b10*/  P2R R14, PR, RZ, 0x2 ;  /* 0x00000002ff0e7803 */ /* 0x000fe40000000000 */
[----:B------:R-:W-:Y:S01]  /*0b20*/  ISETP.LT.AND P1, PT, R20, 0x100, !P6 ;  /* 0x000001001400780c */ /* 0x000fe20007721270 */
[----:B-1----:R-:W-:-:S04]  /*0b30*/  IMAD R11, R22, 0x3c1, R37 ;  /* 0x000003c1160b7824 */ /* 0x002fc800078e0225 */
[----:B-----5:R-:W-:Y:S01]  /*0b40*/  IMAD.WIDE R4, R11, 0x4, R18 ;  /* 0x000000040b047825 */ /* 0x020fe200078e0212 */
[----:B------:R-:W-:Y:S02]  /*0b50*/  SHF.R.S32.HI R22, RZ, 0x6, R7 ;  /* 0x00000006ff167819 */ /* 0x000fe40000011407 */
[----:B------:R-:W-:Y:S02]  /*0b60*/  P2R R12, PR, RZ, 0x2 ;  /* 0x00000002ff0c7803 */ /* 0x000fe40000000000 */
[----:B------:R-:W-:-:S03]  /*0b70*/  LOP3.LUT R10, R6, 0x24, RZ, 0xfc, !PT ;  /* 0x00000024060a7812 */ /* 0x000fc600078efcff */
[----:B------:R1:W5:Y:S01]  /*0b80*/  @P1 LDG.E.EL R13, desc[UR6][R4.64] ;  /* 0x00000006040d1981 */ /* 0x000362000c2e1900 */
[----:B------:R-:W-:Y:S01]  /*0b90*/  ISETP.LT.AND P1, PT, R24, 0x100, !P6 ;  /* 0x000001001800780c */ /* 0x000fe20007721270 */
[----:B------:R-:W-:Y:S01]  /*0ba0*/  IMAD R23, R22, 0x3c1, R37 ;  /* 0x000003c116177824 */ /* 0x000fe200078e0225 */
[----:B------:R-:W-:Y:S01]  /*0bb0*/  LEA.HI R7, R35, R10, RZ, 0x6 ;  /* 0x0000000a23077211 */ /* 0x000fe200078f30ff */
[----:B------:R-:W-:Y:S02]  /*0bc0*/  IMAD.MOV.U32 R11, RZ, RZ, RZ ;  /* 0x000000ffff0b7224 */ /* 0x000fe400078e00ff */
[----:B------:R-:W-:Y:S01]  /*0bd0*/  IMAD.WIDE R22, R23, 0x4, R18 ;  /* 0x0000000417167825 */ /* 0x000fe200078e0212 */
[----:B0-----:R-:W-:Y:S02]  /*0be0*/  SHF.R.S32.HI R8, RZ, 0x6, R7 ;  /* 0x00000006ff087819 */ /* 0x001fe40000011407 */
[----:B------:R-:W-:Y:S02]  /*0bf0*/  FSETP.GT.AND P2, PT, R2, 8.50705917302346158658e+37, PT ;  /* 0x7e8000000200780b */ /* 0x000fe40003f44000 */
[----:B-1----:R-:W-:Y:S01]  /*0c00*/  P2R R5, PR, RZ, 0x2 ;  /* 0x00000002ff057803 */ /* 0x002fe20000000000 */
[----:B------:R-:W-:-:S02]  /*0c10*/  IMAD R21, R8, 0x3c1, R37 ;  /* 0x000003c108157824 */ /* 0x000fc400078e0225 */
[----:B------:R0:W2:Y:S01]  /*0c20*/  @P1 LDG.E.EL R11, desc[UR6][R22.64] ;  /* 0x00000006160b1981 */ /* 0x0000a2000c2e1900 */
[----:B------:R-:W-:Y:S02]  /*0c30*/  ISETP.LT.AND P1, PT, R10, 0x100, !P6 ;  /* 0x000001000a00780c */ /* 0x000fe40007721270 */
[C---:B------:R-:W-:Y:S02]  /*0c40*/  LOP3.LUT R8, R6.reuse, 0x2c, RZ, 0xfc, !PT ;  /* 0x0000002c06087812 */ /* 0x040fe400078efcff */
[----:B------:R-:W-:Y:S02]  /*0c50*/  LOP3.LUT R4, R6, 0x28, RZ, 0xfc, !PT ;  /* 0x0000002806047812 */ /* 0x000fe400078efcff */
[C---:B------:R-:W-:Y:S01]  /*0c60*/  LEA.HI R25, R35.reuse, R8, RZ, 0x6 ;  /* 0x0000000823197211 */ /* 0x040fe200078f30ff */
[----:B------:R-:W-:Y:S01]  /*0c70*/  IMAD.MOV.U32 R9, RZ, RZ, RZ ;  /* 0x000000ffff097224 */ /* 0x000fe200078e00ff */
[----:B------:R-:W-:Y:S01]  /*0c80*/  LEA.HI R7, R35, R4, RZ, 0x6 ;  /* 0x0000000423077211 */ /* 0x000fe200078f30ff */
[----:B------:R-:W-:-:S04]  /*0c90*/  IMAD.WIDE R20, R21, 0x4, R18 ;  /* 0x0000000415147825 */ /* 0x000fc800078e0212 */
[----:B------:R-:W-:Y:S01]  /*0ca0*/  @P2 FMUL R2, R2, 0.25 ;  /* 0x3e80000002022820 */ /* 0x000fe20000400000 */
[----:B------:R-:W-:Y:S01]  /*0cb0*/  @P2 FMUL R3, R3, 0.25 ;  /* 0x3e80000003032820 */ /* 0x000fe20000400000 */
[----:B0-----:R-:W-:Y:S02]  /*0cc0*/  SHF.R.S32.HI R22, RZ, 0x6, R25 ;  /* 0x00000006ff167819 */ /* 0x001fe40000011419 */
[----:B------:R-:W-:Y:S01]  /*0cd0*/  ISETP.LT.AND P2, PT, R8, 0x100, !P6 ;  /* 0x000001000800780c */ /* 0x000fe20007741270 */
[----:B------:R0:W2:Y:S01]  /*0ce0*/  @P1 LDG.E.EL R9, desc[UR6][R20.64] ;  /* 0x0000000614091981 */ /* 0x0000a2000c2e1900 */
[----:B------:R-:W-:Y:S02]  /*0cf0*/  SHF.R.S32.HI R24, RZ, 0x6, R7 ;  /* 0x00000006ff187819 */ /* 0x000fe40000011407 */
[----:B------:R-:W-:Y:S02]  /*0d00*/  P2R R7, PR, RZ, 0x2 ;  /* 0x00000002ff077803 */ /* 0x000fe40000000000 */
[----:B------:R-:W-:Y:S01]  /*0d10*/  ISETP.LT.AND P1, PT, R4, 0x100, !P6 ;  /* 0x000001000400780c */ /* 0x000fe20007721270 */
[----:B------:R-:W-:-:S02]  /*0d20*/  IMAD.MOV.U32 R4, RZ, RZ, RZ ;  /* 0x000000ffff047224 */ /* 0x000fc400078e00ff */
[--C-:B0-----:R-:W-:Y:S02]  /*0d30*/  IMAD R21, R22, 0x3c1, R37.reuse ;  /* 0x000003c116157824 */ /* 0x101fe400078e0225 */
[----:B------:R-:W-:Y:S02]  /*0d40*/  IMAD R24, R24, 0x3c1, R37 ;  /* 0x000003c118187824 */ /* 0x000fe400078e0225 */
[----:B------:R-:W-:Y:S01]  /*0d50*/  IMAD.WIDE R20, R21, 0x4, R18 ;  /* 0x0000000415147825 */ /* 0x000fe200078e0212 */
[----:B------:R-:W-:-:S03]  /*0d60*/  MOV R10, RZ ;  /* 0x000000ff000a7202 */ /* 0x000fc60000000f00 */
[----:B------:R-:W-:Y:S01]  /*0d70*/  IMAD.WIDE R24, R24, 0x4, R18 ;  /* 0x0000000418187825 */ /* 0x000fe200078e0212 */
[----:B------:R0:W5:Y:S01]  /*0d80*/  @P2 LDG.E.EL R4, desc[UR6][R20.64] ;  /* 0x0000000614042981 */ /* 0x000162000c2e1900 */
[----:B------:R-:W-:-:S03]  /*0d90*/  LEA.HI R23, R35, R36, RZ, 0x6 ;  /* 0x0000002423177211 */ /* 0x000fc600078f30ff */
[----:B------:R1:W5:Y:S01]  /*0da0*/  @P1 LDG.E.EL R10, desc[UR6][R24.64] ;  /* 0x00000006180a1981 */ /* 0x000362000c2e1900 */
[----:B------:R-:W-:Y:S02]  /*0db0*/  SHF.R.S32.HI R23, RZ, 0x6, R23 ;  /* 0x00000006ff177819 */ /* 0x000fe40000011417 */
[----:B0-----:R-:W-:Y:S02]  /*0dc0*/  LOP3.LUT R20, R6, 0x34, RZ, 0xfc, !PT ;  /* 0x0000003406147812 */ /* 0x001fe400078efcff */
[----:B------:R-:W-:Y:S02]  /*0dd0*/  ISETP.LT.AND P3, PT, R36, 0x100, !P6 ;  /* 0x000001002400780c */ /* 0x000fe40007761270 */
[----:B-1----:R-:W-:Y:S02]  /*0de0*/  LEA.HI R25, R35, R20, RZ, 0x6 ;  /* 0x0000001423197211 */ /* 0x002fe400078f30ff */
[----:B------:R-:W-:Y:S02]  /*0df0*/  LOP3.LUT R24, R6, 0x38, RZ, 0xfc, !PT ;  /* 0x0000003806187812 */ /* 0x000fe400078efcff */
[----:B------:R-:W-:Y:S01]  /*0e00*/  SHF.R.S32.HI R36, RZ, 0x6, R25 ;  /* 0x00000006ff247819 */ /* 0x000fe20000011419 */
[----:B------:R-:W-:Y:S01]  /*0e10*/  IMAD R23, R23, 0x3c1, R37 ;  /* 0x000003c117177824 */ /* 0x000fe200078e0225 */
[----:B------:R-:W-:-:S02]  /*0e20*/  ISETP.LT.AND P4, PT, R20, 0x100, !P6 ;  /* 0x000001001400780c */ /* 0x000fc40007781270 */
[----:B------:R-:W-:Y:S01]  /*0e30*/  LEA.HI R25, R35, R24, RZ, 0x6 ;  /* 0x0000001823197211 */ /* 0x000fe200078f30ff */
[----:B------:R-:W-:Y:S02]  /*0e40*/  IMAD.MOV.U32 R8, RZ, RZ, RZ ;  /* 0x000000ffff087224 */ /* 0x000fe400078e00ff */
[----:B------:R-:W-:Y:S01]  /*0e50*/  IMAD R21, R36, 0x3c1, R37 ;  /* 0x000003c124157824 */ /* 0x000fe200078e0225 */
[----:B------:R-:W-:Y:S01]  /*0e60*/  SHF.R.S32.HI R25, RZ, 0x6, R25 ;  /* 0x00000006ff197819 */ /* 0x000fe20000011419 */
[----:B------:R-:W-:Y:S01]  /*0e70*/  IMAD.WIDE R22, R23, 0x4, R18 ;  /* 0x0000000417167825 */ /* 0x000fe200078e0212 */
[----:B------:R-:W-:-:S03]  /*0e80*/  ISETP.LT.AND P5, PT, R24, 0x100, !P6 ;  /* 0x000001001800780c */ /* 0x000fc600077a1270 */
[----:B------:R-:W-:Y:S01]  /*0e90*/  IMAD.MOV.U32 R36, RZ, RZ, RZ ;  /* 0x000000ffff247224 */ /* 0x000fe200078e00ff */
[----:B------:R0:W5:Y:S01]  /*0ea0*/  @P3 LDG.E.EL R8, desc[UR6][R22.64] ;  /* 0x0000000616083981 */ /* 0x000162000c2e1900 */
[----:B------:R-:W-:-:S05]  /*0eb0*/  IMAD.WIDE R20, R21, 0x4, R18 ;  /* 0x0000000415147825 */ /* 0x000fca00078e0212 */
[----:B------:R1:W5:Y:S01]  /*0ec0*/  @P4 LDG.E.EL R36, desc[UR6][R20.64] ;  /* 0x0000000614244981 */ /* 0x000362000c2e1900 */
[----:B0-----:R-:W-:Y:S01]  /*0ed0*/  IMAD R23, R25, 0x3c1, R37 ;  /* 0x000003c119177824 */ /* 0x001fe200078e0225 */
[----:B------:R-:W0:Y:S01]  /*0ee0*/  MUFU.RCP R2, R2 ;  /* 0x0000000200027308 */ /* 0x000e220000001000 */
[----:B------:R-:W3:Y:S02]  /*0ef0*/  LDC.64 R24, c[0x0][0x220] ;  /* 0x00008800ff187b82 */ /* 0x000ee40000000a00 */
[----:B------:R-:W-:-:S04]  /*0f00*/  IMAD.WIDE R22, R23, 0x4, R18 ;  /* 0x0000000417167825 */ /* 0x000fc800078e0212 */
[----:B-1----:R-:W-:-:S06]  /*0f10*/  IMAD.MOV.U32 R20, RZ, RZ, RZ ;  /* 0x000000ffff147224 */ /* 0x002fcc00078e00ff */
[----:B------:R1:W5:Y:S02]  /*0f20*/  @P5 LDG.E.EL R20, desc[UR6][R22.64] ;  /* 0x0000000616145981 */ /* 0x000364000c2e1900 */
[----:B-1----:R-:W-:-:S04]  /*0f30*/  LOP3.LUT R22, R6, 0x3c, RZ, 0xfc, !PT ;  /* 0x0000003c06167812 */ /* 0x002fc800078efcff */
[----:B------:R-:W-:-:S04]  /*0f40*/  LEA.HI R35, R35, R22, RZ, 0x6 ;  /* 0x0000001623237211 */ /* 0x000fc800078f30ff */
[----:B------:R-:W-:Y:S01]  /*0f50*/  SHF.R.S32.HI R35, RZ, 0x6, R35 ;  /* 0x00000006ff237819 */ /* 0x000fe20000011423 */
[----:B0-----:R-:W-:Y:S01]  /*0f60*/  FMUL R3, R2, R3 ;  /* 0x0000000302037220 */ /* 0x001fe20000400000 */
[----:B------:R-:W-:Y:S02]  /*0f70*/  ISETP.LT.AND P6, PT, R22, 0x100, !P6 ;  /* 0x000001001600780c */ /* 0x000fe400077c1270 */
[----:B------:R-:W-:Y:S01]  /*0f80*/  LOP3.LUT R2, R0, 0x200, RZ, 0xfc, !PT ;  /* 0x0000020000027812 */ /* 0x000fe200078efcff */
[--C-:B------:R-:W-:Y:S02]  /*0f90*/  IMAD R35, R35, 0x3c1, R37.reuse ;  /* 0x000003c123237824 */ /* 0x100fe400078e0225 */
[----:B------:R-:W-:Y:S01]  /*0fa0*/  IMAD R37, R6, 0x3c1, R37 ;  /* 0x000003c106257824 */ /* 0x000fe200078e0225 */
[----:B------:R-:W-:Y:S01]  /*0fb0*/  HFMA2.MMA R6, -RZ, RZ, 0, 0 ;  /* 0x00000000ff067435 */ /* 0x000fe200000001ff */
[----:B------:R-:W-:Y:S01]  /*0fc0*/  SHF.R.U32.HI R2, RZ, 0x4, R2 ;  /* 0x00000004ff027819 */ /* 0x000fe20000011602 */
[----:B------:R-:W-:-:S03]  /*0fd0*/  IMAD.WIDE R18, R35, 0x4, R18 ;  /* 0x0000000423127825 */ /* 0x000fc600078e0212 */
[----:B------:R-:W-:Y:S01]  /*0fe0*/  LOP3.LUT R2, R2, 0x2c, RZ, 0xc0, !PT ;  /* 0x0000002c02027812 */ /* 0x000fe200078ec0ff */
[----:B---3--:R-:W-:-:S04]  /*0ff0*/  IMAD.WIDE R22, R37, 0x4, R24 ;  /* 0x0000000425167825 */ /* 0x008fc800078e0218 */
[----:B------:R0:W3:Y:S04]  /*1000*/  @P6 LDG.E.EL R6, desc[UR6][R18.64] ;  /* 0x0000000612066981 */ /* 0x0000e8000c2e1900 */
[----:B------:R1:W-:Y:S02]  /*1010*/  @P0 STG.E desc[UR6][R22.64], R3 ;  /* 0x0000000316000986 */ /* 0x0003e4000c101906 */
[----:B-1----:R-:W-:-:S04]  /*1020*/  VIADD R3, R2, UR4 ;  /* 0x0000000402037c36 */ /* 0x002fc80008000000 */
[----:B------:R-:W-:Y:S02]  /*1030*/  IMAD R35, R0, 0x4, R3 ;  /* 0x0000000400237824 */ /* 0x000fe400078e0203 */
[----:B------:R-:W-:-:S03]  /*1040*/  FADD R2, R31, 9.9999997171806853657e-10 ;  /* 0x3089705f1f027421 */ /* 0x000fc60000000000 */
[----:B------:R-:W1:Y:S03]  /*1050*/  LDS R21, [R35+0x800] ;  /* 0x0008000023157984 */ /* 0x000e660000000800 */
[----:B------:R-:W0:Y:S02]  /*1060*/  MUFU.SQRT R2, R2 ;  /* 0x0000000200027308 */ /* 0x000e240000002000 */
[----:B0-----:R-:W-:Y:S01]  /*1070*/  LOP3.LUT R18, R0, 0x300, RZ, 0xfc, !PT ;  /* 0x0000030000127812 */ /* 0x001fe200078efcff */
[----:B------:R-:W-:-:S05]  /*1080*/  FADD R31, R2, 1.00000001335143196e-10 ;  /* 0x2edbe6ff021f7421 */ /* 0x000fca0000000000 */
[----:B------:R-:W-:Y:S01]  /*1090*/  FSETP.GT.AND P0, PT, R31, 8.50705917302346158658e+37, PT ;  /* 0x7e8000001f00780b */ /* 0x000fe20003f04000 */
[----:B------:R-:W0:Y:S01]  /*10a0*/  MUFU.RCP R34, R34 ;  /* 0x0000002200227308 */ /* 0x000e220000001000 */
[----:B------:R-:W-:Y:S01]  /*10b0*/  SHF.R.U32.HI R18, RZ, 0x4, R18 ;  /* 0x00000004ff127819 */ /* 0x000fe20000011612 */
[----:B------:R-:W-:Y:S01]  /*10c0*/  FADD R29, R29, 9.9999997171806853657e-10 ;  /* 0x3089705f1d1d7421 */ /* 0x000fe20000000000 */
[----:B------:R-:W-:Y:S02]  /*10d0*/  VIADD R3, R37, 0xf04 ;  /* 0x00000f0425037836 */ /* 0x000fe40000000000 */
[----:B------:R-:W-:-:S07]  /*10e0*/  LOP3.LUT R18, R18, 0x3c, RZ, 0xc0, !PT ;  /* 0x0000003c12127812 */ /* 0x000fce00078ec0ff */
[----:B------:R-:W-:Y:S01]  /*10f0*/  @P0 FMUL R31, R31, 0.25 ;  /* 0x3e8000001f1f0820 */ /* 0x000fe20000400000 */
[----:B-1----:R-:W-:Y:S01]  /*1100*/  @P0 FMUL R21, R21, 0.25 ;  /* 0x3e80000015150820 */ /* 0x002fe20000400000 */
[----:B------:R-:W-:Y:S01]  /*1110*/  ISETP.NE.AND P0, PT, R32, RZ, PT ;  /* 0x000000ff2000720c */ /* 0x000fe20003f05270 */
[----:B0-----:R-:W-:Y:S01]  /*1120*/  FMUL R33, R34, R33 ;  /* 0x0000002122217220 */ /* 0x001fe20000400000 */
[----:B------:R-:W-:Y:S01]  /*1130*/  IMAD.WIDE R2, R3, 0x4, R24 ;  /* 0x0000000403027825 */ /* 0x000fe200078e0218 */
[----:B------:R-:W0:Y:S03]  /*1140*/  MUFU.SQRT R29, R29 ;  /* 0x0000001d001d7308 */ /* 0x000e260000002000 */
[----:B------:R-:W-:-:S05]  /*1150*/  VIADD R19, R18, UR4 ;  /* 0x0000000412137c36 */ /* 0x000fca0008000000 */
[----:B------:R-:W-:Y:S02]  /*1160*/  LEA R22, R0, R19, 0x2 ;  /* 0x0000001300167211 */ /* 0x000fe400078e10ff */
[----:B------:R1:W-:Y:S04]  /*1170*/  @P0 STG.E desc[UR6][R2.64], R33 ;  /* 0x0000002102000986 */ /* 0x0003e8000c101906 */
[----:B------:R-:W4:Y:S01]  /*1180*/  LDS R18, [R22+0xc00] ;  /* 0x000c000016127984 */ /* 0x000f220000000800 */
[----:B-1----:R-:W1:Y:S01]  /*1190*/  MUFU.RCP R2, R31 ;  /* 0x0000001f00027308 */ /* 0x002e620000001000 */
[----:B0-----:R-:W-:-:S05]  /*11a0*/  FADD R19, R29, 1.00000001335143196e-10 ;  /* 0x2edbe6ff1d137421 */ /* 0x001fca0000000000 */
[----:B------:R-:W-:Y:S01]  /*11b0*/  FSETP.GT.AND P0, PT, R19, 8.50705917302346158658e+37, PT ;  /* 0x7e8000001300780b */ /* 0x000fe20003f04000 */
[----:B-1----:R-:W-:Y:S01]  /*11c0*/  FMUL R33, R2, R21 ;  /* 0x0000001502217220 */ /* 0x002fe20000400000 */
[----:B------:R-:W-:-:S04]  /*11d0*/  LOP3.LUT R21, R0, 0x400, RZ, 0xfc, !PT ;  /* 0x0000040000157812 */ /* 0x000fc800078efcff */
[----:B------:R-:W-:-:S07]  /*11e0*/  SHF.R.U32.HI R21, RZ, 0x4, R21 ;  /* 0x00000004ff157819 */ /* 0x000fce0000011615 */
[----:B------:R-:W-:Y:S01]  /*11f0*/  @P0 FMUL R19, R19, 0.25 ;  /* 0x3e80000013130820 */ /* 0x000fe20000400000 */
[----:B------:R-:W-:Y:S01]  /*1200*/  LOP3.LUT R21, R21, 0x4c, RZ, 0xc0, !PT ;  /* 0x0000004c15157812 */ /* 0x000fe200078ec0ff */
[----:B----4-:R-:W-:-:S04]  /*1210*/  FADD R27, R27, 9.9999997171806853657e-10 ;  /* 0x3089705f1b1b7421 */ /* 0x010fc80000000000 */
[----:B------:R-:W-:Y:S01]  /*1220*/  VIADD R21, R21, UR4 ;  /* 0x0000000415157c36 */ /* 0x000fe20008000000 */
[----:B------:R-:W0:Y:S03]  /*1230*/  MUFU.RCP R19, R19 ;  /* 0x0000001300137308 */ /* 0x000e260000001000 */
[----:B------:R-:W-:-:S05]  /*1240*/  IMAD R23, R0, 0x4, R21 ;  /* 0x0000000400177824 */ /* 0x000fca00078e0215 */
[----:B------:R1:W4:Y:S01]  /*1250*/  LDS R21, [R23+0x1000] ;  /* 0x0010000017157984 */ /* 0x0003220000000800 */
[----:B------:R-:W1:Y:S01]  /*1260*/  MUFU.SQRT R27, R27 ;  /* 0x0000001b001b7308 */ /* 0x000e620000002000 */
[----:B------:R-:W-:Y:S01]  /*1270*/  @P0 FMUL R18, R18, 0.25 ;  /* 0x3e80000012120820 */ /* 0x000fe20000400000 */
[----:B------:R-:W-:Y:S01]  /*1280*/  ISETP.NE.AND P0, PT, R30, RZ, PT ;  /* 0x000000ff1e00720c */ /* 0x000fe20003f05270 */
[----:B------:R-:W-:Y:S02]  /*1290*/  VIADD R3, R37, 0x1e08 ;  /* 0x00001e0825037836 */ /* 0x000fe40000000000 */
[----:B0-----:R-:W-:Y:S01]  /*12a0*/  FMUL R29, R19, R18 ;  /* 0x00000012131d7220 */ /* 0x001fe20000400000 */
[----:B------:R-:W-:Y:S01]  /*12b0*/  LOP3.LUT R18, R0, 0x500, RZ, 0xfc, !PT ;  /* 0x0000050000127812 */ /* 0x000fe200078efcff */
[----:B------:R-:W-:-:S03]  /*12c0*/  IMAD.WIDE R2, R3, 0x4, R24 ;  /* 0x0000000403027825 */ /* 0x000fc600078e0218 */
[----:B------:R-:W-:Y:S01]  /*12d0*/  SHF.R.U32.HI R18, RZ, 0x4, R18 ;  /* 0x00000004ff127819 */ /* 0x000fe20000011612 */
[----:B-1----:R-:W-:-:S03]  /*12e0*/  FADD R22, R27, 1.00000001335143196e-10 ;  /* 0x2edbe6ff1b167421 */ /* 0x002fc60000000000 */
[----:B------:R-:W-:Y:S01]  /*12f0*/  LOP3.LUT R18, R18, 0x5c, RZ, 0xc0, !PT ;  /* 0x0000005c12127812 */ /* 0x000fe200078ec0ff */
[----:B------:R0:W-:Y:S01]  /*1300*/  @P0 STG.E desc[UR6][R2.64], R33 ;  /* 0x0000002102000986 */ /* 0x0001e2000c101906 */
[----:B------:R-:W-:Y:S02]  /*1310*/  FSETP.GT.AND P0, PT, R22, 8.50705917302346158658e+37, PT ;  /* 0x7e8000001600780b */ /* 0x000fe40003f04000 */
[----:B------:R-:W-:-:S05]  /*1320*/  IADD3 R23, R18, UR4, RZ ;  /* 0x0000000412177c10 */ /* 0x000fca000fffe0ff */
[----:B------:R-:W-:Y:S02]  /*1330*/  IMAD R23, R0, 0x4, R23 ;  /* 0x0000000400177824 */ /* 0x000fe400078e0217 */
[----:B------:R-:W-:-:S03]  /*1340*/  FADD R27, R17, 9.9999997171806853657e-10 ;  /* 0x3089705f111b7421 */ /* 0x000fc60000000000 */
[----:B------:R-:W1:Y:S01]  /*1350*/  LDS R18, [R23+0x1400] ;  /* 0x0014000017127984 */ /* 0x000e620000000800 */
[----:B------:R-:W-:Y:S01]  /*1360*/  @P0 FMUL R22, R22, 0.25 ;  /* 0x3e80000016160820 */ /* 0x000fe20000400000 */
[----:B------:R-:W-:Y:S01]  /*1370*/  LOP3.LUT R17, R0, 0x600, RZ, 0xfc, !PT ;  /* 0x0000060000117812 */ /* 0x000fe200078efcff */
[----:B------:R-:W0:Y:S01]  /*1380*/  MUFU.SQRT R27, R27 ;  /* 0x0000001b001b7308 */ /* 0x000e220000002000 */
[----:B----4-:R-:W-:Y:S01]  /*1390*/  @P0 FMUL R21, R21, 0.25 ;  /* 0x3e80000015150820 */ /* 0x010fe20000400000 */
[----:B------:R-:W-:-:S06]  /*13a0*/  ISETP.NE.AND P0, PT, R28, RZ, PT ;  /* 0x000000ff1c00720c */ /* 0x000fcc0003f05270 */
[----:B------:R-:W4:Y:S01]  /*13b0*/  MUFU.RCP R22, R22 ;  /* 0x0000001600167308 */ /* 0x000f220000001000 */
[----:B------:R-:W-:Y:S01]  /*13c0*/  SHF.R.U32.HI R17, RZ, 0x4, R17 ;  /* 0x00000004ff117819 */ /* 0x000fe20000011611 */
[----:B0-----:R-:W-:-:S03]  /*13d0*/  VIADD R3, R37, 0x2d0c ;  /* 0x00002d0c25037836 */ /* 0x001fc60000000000 */
[----:B------:R-:W-:Y:S01]  /*13e0*/  LOP3.LUT R17, R17, 0x6c, RZ, 0xc0, !PT ;  /* 0x0000006c11117812 */ /* 0x000fe200078ec0ff */
[----:B------:R-:W-:-:S04]  /*13f0*/  IMAD.WIDE R2, R3, 0x4, R24 ;  /* 0x0000000403027825 */ /* 0x000fc800078e0218 */
[----:B------:R-:W-:Y:S01]  /*1400*/  FADD R19, R27, 1.00000001335143196e-10 ;  /* 0x2edbe6ff1b137421 */ /* 0x000fe20000000000 */
[----:B------:R-:W-:Y:S01]  /*1410*/  VIADD R17, R17, UR4 ;  /* 0x0000000411117c36 */ /* 0x000fe20008000000 */
[----:B------:R4:W-:Y:S03]  /*1420*/  @P0 STG.E desc[UR6][R2.64], R29 ;  /* 0x0000001d02000986 */ /* 0x0009e6000c101906 */
[----:B------:R-:W-:Y:S01]  /*1430*/  FSETP.GT.AND P0, PT, R19, 8.50705917302346158658e+37, PT ;  /* 0x7e8000001300780b */ /* 0x000fe20003f04000 */
[----:B----4-:R-:W-:Y:S01]  /*1440*/  FMUL R29, R22, R21 ;  /* 0x00000015161d7220 */ /* 0x010fe20000400000 */
[----:B------:R-:W-:Y:S02]  /*1450*/  IMAD R21, R0, 0x4, R17 ;  /* 0x0000000400157824 */ /* 0x000fe400078e0211 */
[----:B--2---:R-:W-:-:S03]  /*1460*/  FADD R22, R15, 9.9999997171806853657e-10 ;  /* 0x3089705f0f167421 */ /* 0x004fc60000000000 */
[----:B------:R-:W0:Y:S03]  /*1470*/  LDS R17, [R21+0x1800] ;  /* 0x0018000015117984 */ /* 0x000e260000000800 */
[----:B------:R-:W2:Y:S03]  /*1480*/  MUFU.SQRT R22, R22 ;  /* 0x0000001600167308 */ /* 0x000ea60000002000 */
[----:B------:R-:W-:Y:S01]  /*1490*/  @P0 FMUL R19, R19, 0.25 ;  /* 0x3e80000013130820 */ /* 0x000fe20000400000 */
[----:B-1----:R-:W-:Y:S01]  /*14a0*/  @P0 FMUL R18, R18, 0.25 ;  /* 0x3e80000012120820 */ /* 0x002fe20000400000 */
[----:B------:R-:W-:Y:S01]  /*14b0*/  ISETP.NE.AND P0, PT, R26, RZ, PT ;  /* 0x000000ff1a00720c */ /* 0x000fe20003f05270 */
[----:B------:R-:W-:-:S04]  /*14c0*/  VIADD R3, R37, 0x3c10 ;  /* 0x00003c1025037836 */ /* 0x000fc80000000000 */
[----:B------:R-:W-:Y:S01]  /*14d0*/  IMAD.WIDE R2, R3, 0x4, R24 ;  /* 0x0000000403027825 */ /* 0x000fe200078e0218 */
[----:B------:R-:W-:-:S03]  /*14e0*/  LOP3.LUT R15, R0, 0x700, RZ, 0xfc, !PT ;  /* 0x00000700000f7812 */ /* 0x000fc600078efcff */
[----:B--2---:R-:W-:-:S04]  /*14f0*/  FADD R23, R22, 1.00000001335143196e-10 ;  /* 0x2edbe6ff16177421 */ /* 0x004fc80000000000 */
[----:B------:R1:W-:Y:S01]  /*1500*/  @P0 STG.E desc[UR6][R2.64], R29 ;  /* 0x0000001d02000986 */ /* 0x0003e2000c101906 */
[----:B------:R-:W-:Y:S02]  /*1510*/  SHF.R.U32.HI R15, RZ, 0x4, R15 ;  /* 0x00000004ff0f7819 */ /* 0x000fe4000001160f */
[----:B------:R-:W-:Y:S01]  /*1520*/  FSETP.GT.AND P0, PT, R23, 8.50705917302346158658e+37, PT ;  /* 0x7e8000001700780b */ /* 0x000fe20003f04000 */
[----:B------:R-:W2:Y:S01]  /*1530*/  MUFU.RCP R19, R19 ;  /* 0x0000001300137308 */ /* 0x000ea20000001000 */
[----:B------:R-:W-:-:S05]  /*1540*/  LOP3.LUT R15, R15, 0x7c, RZ, 0xc0, !PT ;  /* 0x0000007c0f0f7812 */ /* 0x000fca00078ec0ff */
[----:B------:R-:W-:-:S06]  /*1550*/  VIADD R15, R15, UR4 ;  /* 0x000000040f0f7c36 */ /* 0x000fcc0008000000 */
[----:B------:R-:W-:Y:S01]  /*1560*/  @P0 FMUL R23, R23, 0.25 ;  /* 0x3e80000017170820 */ /* 0x000fe20000400000 */
[----:B0-----:R-:W-:Y:S01]  /*1570*/  @P0 FMUL R17, R17, 0.25 ;  /* 0x3e80000011110820 */ /* 0x001fe20000400000 */
[----:B------:R-:W-:Y:S01]  /*1580*/  ISETP.NE.AND P0, PT, R16, RZ, PT ;  /* 0x000000ff1000720c */ /* 0x000fe20003f05270 */
[----:B------:R-:W-:Y:S02]  /*1590*/  IMAD R16, R0, 0x4, R15 ;  /* 0x0000000400107824 */ /* 0x000fe400078e020f */
[----:B--2---:R-:W-:Y:S01]  /*15a0*/  FMUL R27, R19, R18 ;  /* 0x00000012131b7220 */ /* 0x004fe20000400000 */
[----:B-----5:R-:W-:Y:S02]  /*15b0*/  FADD R18, R13, 9.9999997171806853657e-10 ;  /* 0x3089705f0d127421 */ /* 0x020fe40000000000 */
[----:B------:R0:W2:Y:S04]  /*15c0*/  LDS R15, [R16+0x1c00] ;  /* 0x001c0000100f7984 */ /* 0x0000a80000000800 */
[----:B------:R-:W4:Y:S01]  /*15d0*/  MUFU.SQRT R18, R18 ;  /* 0x0000001200127308 */ /* 0x000f220000002000 */
[----:B-1----:R-:W-:-:S02]  /*15e0*/  IADD3 R3, R37, 0x4b14, RZ ;  /* 0x00004b1425037810 */ /* 0x002fc40007ffe0ff */
[----:B------:R-:W-:-:S03]  /*15f0*/  LOP3.LUT R13, R0, 0x800, RZ, 0xfc, !PT ;  /* 0x00000800000d7812 */ /* 0x000fc600078efcff */
[----:B------:R-:W-:Y:S01]  /*1600*/  IMAD.WIDE R2, R3, 0x4, R24 ;  /* 0x0000000403027825 */ /* 0x000fe200078e0218 */
[----:B------:R-:W-:-:S04]  /*1610*/  SHF.R.U32.HI R13, RZ, 0x4, R13 ;  /* 0x00000004ff0d7819 */ /* 0x000fc8000001160d */
[----:B------:R1:W-:Y:S01]  /*1620*/  @P0 STG.E desc[UR6][R2.64], R27 ;  /* 0x0000001b02000986 */ /* 0x0003e2000c101906 */
[----:B----4-:R-:W-:Y:S01]  /*1630*/  FADD R19, R18, 1.00000001335143196e-10 ;  /* 0x2edbe6ff12137421 */ /* 0x010fe20000000000 */
[----:B------:R-:W-:-:S04]  /*1640*/  LOP3.LUT R13, R13, 0x8c, RZ, 0xc0, !PT ;  /* 0x0000008c0d0d7812 */ /* 0x000fc800078ec0ff */
[----:B------:R-:W-:Y:S01]  /*1650*/  FSETP.GT.AND P0, PT, R19, 8.50705917302346158658e+37, PT ;  /* 0x7e8000001300780b */ /* 0x000fe20003f04000 */
[----:B------:R-:W-:-:S05]  /*1660*/  VIADD R13, R13, UR4 ;  /* 0x000000040d0d7c36 */ /* 0x000fca0008000000 */
[----:B------:R-:W-:Y:S01]  /*1670*/  LEA R13, R0, R13, 0x2 ;  /* 0x0000000d000d7211 */ /* 0x000fe200078e10ff */
[----:B0-----:R-:W-:-:S06]  /*1680*/  FADD R16, R11, 9.9999997171806853657e-10 ;  /* 0x3089705f0b107421 */ /* 0x001fcc0000000000 */
[----:B------:R-:W-:Y:S01]  /*1690*/  @P0 FMUL R19, R19, 0.25 ;  /* 0x3e80000013130820 */ /* 0x000fe20000400000 */
[----:B--2---:R-:W-:Y:S01]  /*16a0*/  @P0 FMUL R15, R15, 0.25 ;  /* 0x3e8000000f0f0820 */ /* 0x004fe20000400000 */
[----:B------:R-:W-:Y:S02]  /*16b0*/  ISETP.NE.AND P0, PT, R14, RZ, PT ;  /* 0x000000ff0e00720c */ /* 0x000fe40003f05270 */
[----:B------:R-:W0:Y:S01]  /*16c0*/  LDS R14, [R13+0x2000] ;  /* 0x002000000d0e7984 */ /* 0x000e220000000800 */
[----:B-1----:R-:W1:Y:S08]  /*16d0*/  MUFU.RCP R2, R23 ;  /* 0x0000001700027308 */ /* 0x002e700000001000 */
[----:B------:R-:W2:Y:S01]  /*16e0*/  MUFU.SQRT R16, R16 ;  /* 0x0000001000107308 */ /* 0x000ea20000002000 */
[----:B------:R-:W-:Y:S01]  /*16f0*/  VIADD R3, R37, 0x5a18 ;  /* 0x00005a1825037836 */ /* 0x000fe20000000000 */
[----:B------:R-:W-:Y:S01]  /*1700*/  LOP3.LUT R11, R0, 0x900, RZ, 0xfc, !PT ;  /* 0x00000900000b7812 */ /* 0x000fe200078efcff */
[----:B-1----:R-:W-:-:S02]  /*1710*/  FMUL R21, R2, R17 ;  /* 0x0000001102157220 */ /* 0x002fc40000400000 */
[----:B------:R-:W-:-:S04]  /*1720*/  IMAD.WIDE R2, R3, 0x4, R24 ;  /* 0x0000000403027825 */ /* 0x000fc800078e0218 */
[----:B--2---:R-:W-:Y:S01]  /*1730*/  FADD R17, R16, 1.00000001335143196e-10 ;  /* 0x2edbe6ff10117421 */ /* 0x004fe20000000000 */
[----:B------:R1:W-:Y:S01]  /*1740*/  @P0 STG.E desc[UR6][R2.64], R21 ;  /* 0x0000001502000986 */ /* 0x0003e2000c101906 */
[----:B------:R-:W-:-:S03]  /*1750*/  SHF.R.U32.HI R11, RZ, 0x4, R11 ;  /* 0x00000004ff0b7819 */ /* 0x000fc6000001160b */
[----:B------:R-:W-:Y:S02]  /*1760*/  FSETP.GT.AND P0, PT, R17, 8.50705917302346158658e+37, PT ;  /* 0x7e8000001100780b */ /* 0x000fe40003f04000 */
[----:B------:R-:W-:-:S05]  /*1770*/  LOP3.LUT R11, R11, 0x9c, RZ, 0xc0, !PT ;  /* 0x0000009c0b0b7812 */ /* 0x000fca00078ec0ff */
[----:B------:R-:W-:-:S06]  /*1780*/  VIADD R11, R11, UR4 ;  /* 0x000000040b0b7c36 */ /* 0x000fcc0008000000 */
[----:B------:R-:W-:Y:S01]  /*1790*/  @P0 FMUL R17, R17, 0.25 ;  /* 0x3e80000011110820 */ /* 0x000fe20000400000 */
[----:B0-----:R-:W-:Y:S01]  /*17a0*/  @P0 FMUL R14, R14, 0.25 ;  /* 0x3e8000000e0e0820 */ /* 0x001fe20000400000 */
[----:B------:R-:W-:Y:S01]  /*17b0*/  ISETP.NE.AND P0, PT, R12, RZ, PT ;  /* 0x000000ff0c00720c */ /* 0x000fe20003f05270 */
[----:B------:R-:W-:Y:S02]  /*17c0*/  IMAD R12, R0, 0x4, R11 ;  /* 0x00000004000c7824 */ /* 0x000fe400078e020b */
[----:B------:R-:W-:-:S03]  /*17d0*/  FADD R13, R9, 9.9999997171806853657e-10 ;  /* 0x3089705f090d7421 */ /* 0x000fc60000000000 */
[----:B------:R-:W0:Y:S01]  /*17e0*/  LDS R11, [R12+0x2400] ;  /* 0x002400000c0b7984 */ /* 0x000e220000000800 */
[----:B-1----:R-:W1:Y:S08]  /*17f0*/  MUFU.RCP R2, R19 ;  /* 0x0000001300027308 */ /* 0x002e700000001000 */
[----:B------:R-:W2:Y:S01]  /*1800*/  MUFU.SQRT R13, R13 ;  /* 0x0000000d000d7308 */ /* 0x000ea20000002000 */
[----:B------:R-:W-:-:S02]  /*1810*/  VIADD R3, R37, 0x691c ;  /* 0x0000691c25037836 */ /* 0x000fc40000000000 */
[----:B-1----:R-:W-:Y:S02]  /*1820*/  FMUL R15, R2, R15 ;  /* 0x0000000f020f7220 */ /* 0x002fe40000400000 */
[----:B------:R-:W-:-:S04]  /*1830*/  IMAD.WIDE R2, R3, 0x4, R24 ;  /* 0x0000000403027825 */ /* 0x000fc800078e0218 */
[----:B--2---:R-:W-:Y:S01]  /*1840*/  FADD R9, R13, 1.00000001335143196e-10 ;  /* 0x2edbe6ff0d097421 */ /* 0x004fe20000000000 */
[----:B------:R1:W-:Y:S04]  /*1850*/  @P0 STG.E desc[UR6][R2.64], R15 ;  /* 0x0000000f02000986 */ /* 0x0003e8000c101906 */
[----:B------:R-:W-:Y:S01]  /*1860*/  FSETP.GT.AND P0, PT, R9, 8.50705917302346158658e+37, PT ;  /* 0x7e8000000900780b */ /* 0x000fe20003f04000 */
[----:B------:R-:W2:-:S12]  /*1870*/  MUFU.RCP R17, R17 ;  /* 0x0000001100117308 */ /* 0x000e980000001000 */
[----:B------:R-:W-:Y:S01]  /*1880*/  @P0 FMUL R9, R9, 0.25 ;  /* 0x3e80000009090820 */ /* 0x000fe20000400000 */
[----:B0-----:R-:W-:Y:S01]  /*1890*/  @P0 FMUL R11, R11, 0.25 ;  /* 0x3e8000000b0b0820 */ /* 0x001fe20000400000 */
[----:B------:R-:W-:Y:S02]  /*18a0*/  ISETP.NE.AND P0, PT, R5, RZ, PT ;  /* 0x000000ff0500720c */ /* 0x000fe40003f05270 */
[----:B------:R-:W-:Y:S01]  /*18b0*/  LOP3.LUT R5, R0, 0xa00, RZ, 0xfc, !PT ;  /* 0x00000a0000057812 */ /* 0x000fe200078efcff */
[----:B-1----:R-:W-:-:S03]  /*18c0*/  VIADD R3, R37, 0x7820 ;  /* 0x0000782025037836 */ /* 0x002fc60000000000 */
[----:B------:R-:W-:Y:S01]  /*18d0*/  SHF.R.U32.HI R5, RZ, 0x4, R5 ;  /* 0x00000004ff057819 */ /* 0x000fe20000011605 */
[----:B--2---:R-:W-:Y:S01]  /*18e0*/  FMUL R15, R17, R14 ;  /* 0x0000000e110f7220 */ /* 0x004fe20000400000 */
[----:B------:R-:W-:Y:S02]  /*18f0*/  IMAD.WIDE R2, R3, 0x4, R24 ;  /* 0x0000000403027825 */ /* 0x000fe400078e0218 */
[----:B------:R-:W-:-:S03]  /*1900*/  LOP3.LUT R5, R5, 0xac, RZ, 0xc0, !PT ;  /* 0x000000ac05057812 */ /* 0x000fc600078ec0ff */
[----:B------:R0:W-:Y:S01]  /*1910*/  @P0 STG.E desc[UR6][R2.64], R15 ;  /* 0x0000000f02000986 */ /* 0x0001e2000c101906 */
[----:B------:R-:W-:Y:S01]  /*1920*/  IADD3 R5, R5, UR4, RZ ;  /* 0x0000000405057c10 */ /* 0x000fe2000fffe0ff */
[----:B------:R-:W-:Y:S01]  /*1930*/  FADD R13, R10, 9.9999997171806853657e-10 ;  /* 0x3089705f0a0d7421 */ /* 0x000fe20000000000 */
[----:B------:R-:W-:-:S03]  /*1940*/  FADD R14, R4, 9.9999997171806853657e-10 ;  /* 0x3089705f040e7421 */ /* 0x000fc60000000000 */
[C---:B------:R-:W-:Y:S01]  /*1950*/  IMAD R12, R0.reuse, 0x4, R5 ;  /* 0x00000004000c7824 */ /* 0x040fe200078e0205 */
[----:B0-----:R-:W-:-:S04]  /*1960*/  LOP3.LUT R2, R0, 0xb00, RZ, 0xfc, !PT ;  /* 0x00000b0000027812 */ /* 0x001fc800078efcff */
[----:B------:R0:W1:Y:S01]  /*1970*/  LDS R5, [R12+0x2800] ;  /* 0x002800000c057984 */ /* 0x0000620000000800 */
[----:B------:R-:W-:Y:S01]  /*1980*/  SHF.R.U32.HI R2, RZ, 0x4, R2 ;  /* 0x00000004ff027819 */ /* 0x000fe20000011602 */
[----:B------:R-:W2:Y:S03]  /*1990*/  MUFU.SQRT R13, R13 ;  /* 0x0000000d000d7308 */ /* 0x000ea60000002000 */
[----:B------:R-:W-:Y:S02]  /*19a0*/  LOP3.LUT R2, R2, 0xbc, RZ, 0xc0, !PT ;  /* 0x000000bc02027812 */ /* 0x000fe400078ec0ff */
[----:B------:R-:W-:-:S03]  /*19b0*/  LOP3.LUT R4, R0, 0xc00, RZ, 0xfc, !PT ;  /* 0x00000c0000047812 */ /* 0x000fc600078efcff */
[----:B------:R-:W0:Y:S01]  /*19c0*/  MUFU.SQRT R14, R14 ;  /* 0x0000000e000e7308 */ /* 0x000e220000002000 */
[----:B------:R-:W-:Y:S01]  /*19d0*/  VIADD R3, R2, UR4 ;  /* 0x0000000402037c36 */ /* 0x000fe20008000000 */
[----:B------:R-:W-:-:S03]  /*19e0*/  SHF.R.U32.HI R4, RZ, 0x4, R4 ;  /* 0x00000004ff047819 */ /* 0x000fc60000011604 */
[----:B------:R-:W-:Y:S01]  /*19f0*/  IMAD R3, R0, 0x4, R3 ;  /* 0x0000000400037824 */ /* 0x000fe200078e0203 */
[----:B------:R-:W-:Y:S01]  /*1a00*/  LOP3.LUT R4, R4, 0xcc, RZ, 0xc0, !PT ;  /* 0x000000cc04047812 */ /* 0x000fe200078ec0ff */
[----:B--2---:R-:W-:-:S03]  /*1a10*/  FADD R10, R13, 1.00000001335143196e-10 ;  /* 0x2edbe6ff0d0a7421 */ /* 0x004fc60000000000 */
[----:B------:R2:W4:Y:S01]  /*1a20*/  LDS R2, [R3+0x2c00] ;  /* 0x002c000003027984 */ /* 0x0005220000000800 */
[----:B------:R-:W-:Y:S02]  /*1a30*/  VIADD R13, R4, UR4 ;  /* 0x00000004040d7c36 */ /* 0x000fe40008000000 */
[----:B0-----:R-:W-:Y:S01]  /*1a40*/  FADD R12, R14, 1.00000001335143196e-10 ;  /* 0x2edbe6ff0e0c7421 */ /* 0x001fe20000000000 */
[----:B------:R-:W-:Y:S01]  /*1a50*/  FADD R14, R8, 9.9999997171806853657e-10 ;  /* 0x3089705f080e7421 */ /* 0x000fe20000000000 */
[C---:B------:R-:W-:Y:S02]  /*1a60*/  LOP3.LUT R8, R0.reuse, 0xd00, RZ, 0xfc, !PT ;  /* 0x00000d0000087812 */ /* 0x040fe400078efcff */
[----:B--2---:R-:W-:Y:S02]  /*1a70*/  LEA R3, R0, R13, 0x2 ;  /* 0x0000000d00037211 */ /* 0x004fe400078e10ff */
[----:B------:R-:W-:Y:S02]  /*1a80*/  SHF.R.U32.HI R8, RZ, 0x4, R8 ;  /* 0x00000004ff087819 */ /* 0x000fe40000011608 */
[----:B------:R-:W-:Y:S01]  /*1a90*/  FSETP.GT.AND P0, PT, R10, 8.50705917302346158658e+37, PT ;  /* 0x7e8000000a00780b */ /* 0x000fe20003f04000 */
[----:B------:R-:W0:Y:S01]  /*1aa0*/  LDS R4, [R3+0x3000] ;  /* 0x0030000003047984 */ /* 0x000e220000000800 */
[----:B------:R-:W-:Y:S01]  /*1ab0*/  LOP3.LUT R8, R8, 0xdc, RZ, 0xc0, !PT ;  /* 0x000000dc08087812 */ /* 0x000fe200078ec0ff */
[----:B------:R-:W2:Y:S04]  /*1ac0*/  MUFU.SQRT R14, R14 ;  /* 0x0000000e000e7308 */ /* 0x000ea80000002000 */
[----:B------:R-:W-:Y:S01]  /*1ad0*/  VIADD R15, R8, UR4 ;  /* 0x00000004080f7c36 */ /* 0x000fe20008000000 */
[----:B------:R-:W-:-:S03]  /*1ae0*/  LOP3.LUT R8, R0, 0xe00, RZ, 0xfc, !PT ;  /* 0x00000e0000087812 */ /* 0x000fc600078efcff */
[----:B------:R-:W-:Y:S01]  /*1af0*/  IMAD R15, R0, 0x4, R15 ;  /* 0x00000004000f7824 */ /* 0x000fe200078e020f */
[----:B------:R-:W-:Y:S01]  /*1b00*/  SHF.R.U32.HI R8, RZ, 0x4, R8 ;  /* 0x00000004ff087819 */ /* 0x000fe20000011608 */
[----:B------:R-:W-:Y:S01]  /*1b10*/  @P0 FMUL R10, R10, 0.25 ;  /* 0x3e8000000a0a0820 */ /* 0x000fe20000400000 */
[----:B-1----:R-:W-:Y:S01]  /*1b20*/  @P0 FMUL R5, R5, 0.25 ;  /* 0x3e80000005050820 */ /* 0x002fe20000400000 */
[----:B------:R-:W-:Y:S01]  /*1b30*/  FSETP.GT.AND P0, PT, R12, 8.50705917302346158658e+37, PT ;  /* 0x7e8000000c00780b */ /* 0x000fe20003f04000 */
[----:B------:R-:W1:Y:S01]  /*1b40*/  LDS R3, [R15+0x3400] ;  /* 0x003400000f037984 */ /* 0x000e620000000800 */
[----:B------:R-:W-:Y:S01]  /*1b50*/  LOP3.LUT R8, R8, 0xec, RZ, 0xc0, !PT ;  /* 0x000000ec08087812 */ /* 0x000fe200078ec0ff */
[----:B------:R-:W-:Y:S01]  /*1b60*/  FADD R36, R36, 9.9999997171806853657e-10 ;  /* 0x3089705f24247421 */ /* 0x000fe20000000000 */
[----:B--2---:R-:W-:-:S03]  /*1b70*/  FADD R13, R14, 1.00000001335143196e-10 ;  /* 0x2edbe6ff0e0d7421 */ /* 0x004fc60000000000 */
[----:B------:R-:W-:Y:S02]  /*1b80*/  VIADD R17, R8, UR4 ;  /* 0x0000000408117c36 */ /* 0x000fe40008000000 */
[----:B------:R-:W2:Y:S02]  /*1b90*/  MUFU.SQRT R36, R36 ;  /* 0x0000002400247308 */ /* 0x000ea40000002000 */
[----:B------:R-:W-:Y:S02]  /*1ba0*/  IMAD R17, R0, 0x4, R17 ;  /* 0x0000000400117824 */ /* 0x000fe400078e0211 */
[----:B------:R-:W-:Y:S01]  /*1bb0*/  @P0 FMUL R12, R12, 0.25 ;  /* 0x3e8000000c0c0820 */ /* 0x000fe20000400000 */
[----:B----4-:R-:W-:Y:S01]  /*1bc0*/  @P0 FMUL R2, R2, 0.25 ;  /* 0x3e80000002020820 */ /* 0x010fe20000400000 */
[----:B------:R-:W-:Y:S01]  /*1bd0*/  FSETP.GT.AND P0, PT, R13, 8.50705917302346158658e+37, PT ;  /* 0x7e8000000d00780b */ /* 0x000fe20003f04000 */
[----:B------:R-:W4:Y:S01]  /*1be0*/  LDS R8, [R17+0x3800] ;  /* 0x0038000011087984 */ /* 0x000f220000000800 */
[----:B------:R-:W-:-:S06]  /*1bf0*/  FADD R20, R20, 9.9999997171806853657e-10 ;  /* 0x3089705f14147421 */ /* 0x000fcc0000000000 */
[----:B------:R-:W5:Y:S01]  /*1c00*/  MUFU.SQRT R20, R20 ;  /* 0x0000001400147308 */ /* 0x000f620000002000 */
[----:B--2---:R-:W-:-:S04]  /*1c10*/  FADD R14, R36, 1.00000001335143196e-10 ;  /* 0x2edbe6ff240e7421 */ /* 0x004fc80000000000 */
[----:B------:R-:W-:Y:S01]  /*1c20*/  @P0 FMUL R13, R13, 0.25 ;  /* 0x3e8000000d0d0820 */ /* 0x000fe20000400000 */
[----:B0-----:R-:W-:Y:S01]  /*1c30*/  @P0 FMUL R4, R4, 0.25 ;  /* 0x3e80000004040820 */ /* 0x001fe20000400000 */
[----:B------:R-:W-:Y:S01]  /*1c40*/  FSETP.GT.AND P0, PT, R14, 8.50705917302346158658e+37, PT ;  /* 0x7e8000000e00780b */ /* 0x000fe20003f04000 */
[----:B-----5:R-:W-:-:S12]  /*1c50*/  FADD R16, R20, 1.00000001335143196e-10 ;  /* 0x2edbe6ff14107421 */ /* 0x020fd80000000000 */
[----:B------:R-:W-:Y:S01]  /*1c60*/  @P0 FMUL R14, R14, 0.25 ;  /* 0x3e8000000e0e0820 */ /* 0x000fe20000400000 */
[----:B-1----:R-:W-:Y:S01]  /*1c70*/  @P0 FMUL R3, R3, 0.25 ;  /* 0x3e80000003030820 */ /* 0x002fe20000400000 */
[----:B------:R-:W-:Y:S01]  /*1c80*/  FSETP.GT.AND P0, PT, R16, 8.50705917302346158658e+37, PT ;  /* 0x7e8000001000780b */ /* 0x000fe20003f04000 */
[----:B---3--:R-:W-:-:S12]  /*1c90*/  FADD R6, R6, 9.9999997171806853657e-10 ;  /* 0x3089705f06067421 */ /* 0x008fd80000000000 */
[----:B------:R-:W-:Y:S01]  /*1ca0*/  @P0 FMUL R16, R16, 0.25 ;  /* 0x3e80000010100820 */ /* 0x000fe20000400000 */
[----:B----4-:R-:W-:Y:S01]  /*1cb0*/  @P0 FMUL R8, R8, 0.25 ;  /* 0x3e80000008080820 */ /* 0x010fe20000400000 */
[----:B------:R-:W-:Y:S02]  /*1cc0*/  ISETP.NE.AND P0, PT, R7, RZ, PT ;  /* 0x000000ff0700720c */ /* 0x000fe40003f05270 */
[----:B------:R-:W-:-:S04]  /*1cd0*/  LOP3.LUT R7, R0, 0xf00, RZ, 0xfc, !PT ;  /* 0x00000f0000077812 */ /* 0x000fc800078efcff */
[----:B------:R-:W-:-:S04]  /*1ce0*/  SHF.R.U32.HI R7, RZ, 0x4, R7 ;  /* 0x00000004ff077819 */ /* 0x000fc80000011607 */
[----:B------:R-:W-:Y:S01]  /*1cf0*/  LOP3.LUT R7, R7, 0xfc, RZ, 0xc0, !PT ;  /* 0x000000fc07077812 */ /* 0x000fe200078ec0ff */
[----:B------:R-:W0:Y:S03]  /*1d00*/  MUFU.RCP R18, R9 ;  /* 0x0000000900127308 */ /* 0x000e260000001000 */
[----:B------:R-:W-:-:S05]  /*1d10*/  IADD3 R7, R7, UR4, RZ ;  /* 0x0000000407077c10 */ /* 0x000fca000fffe0ff */
[----:B------:R-:W1:Y:S01]  /*1d20*/  MUFU.SQRT R6, R6 ;  /* 0x0000000600067308 */ /* 0x000e620000002000 */
[----:B------:R-:W-:Y:S02]  /*1d30*/  IMAD R0, R0, 0x4, R7 ;  /* 0x0000000400007824 */ /* 0x000fe400078e0207 */
[----:B------:R-:W-:-:S04]  /*1d40*/  VIADD R19, R37, 0x8724 ;  /* 0x0000872425137836 */ /* 0x000fc80000000000 */
[----:B------:R-:W2:Y:S01]  /*1d50*/  LDS R0, [R0+0x3c00] ;  /* 0x003c000000007984 */ /* 0x000ea20000000800 */
[----:B------:R-:W3:Y:S01]  /*1d60*/  MUFU.RCP R10, R10 ;  /* 0x0000000a000a7308 */ /* 0x000ee20000001000 */
[----:B0-----:R-:W-:Y:S01]  /*1d70*/  FMUL R21, R18, R11 ;  /* 0x0000000b12157220 */ /* 0x001fe20000400000 */
[----:B------:R-:W-:-:S04]  /*1d80*/  IMAD.WIDE R18, R19, 0x4, R24 ;  /* 0x0000000413127825 */ /* 0x000fc800078e0218 */
[----:B-1----:R-:W-:Y:S01]  /*1d90*/  FADD R20, R6, 1.00000001335143196e-10 ;  /* 0x2edbe6ff06147421 */ /* 0x002fe20000000000 */
[----:B------:R0:W-:Y:S04]  /*1da0*/  @P0 STG.E desc[UR6][R18.64], R21 ;  /* 0x0000001512000986 */ /* 0x0001e8000c101906 */
[----:B------:R-:W-:Y:S01]  /*1db0*/  FSETP.GT.AND P0, PT, R20, 8.50705917302346158658e+37, PT ;  /* 0x7e8000001400780b */ /* 0x000fe20003f04000 */
[----:B------:R-:W1:Y:S01]  /*1dc0*/  MUFU.RCP R7, R12 ;  /* 0x0000000c00077308 */ /* 0x000e620000001000 */
[----:B---3--:R-:W-:-:S07]  /*1dd0*/  FMUL R29, R10, R5 ;  /* 0x000000050a1d7220 */ /* 0x008fce0000400000 */
[----:B------:R-:W3:Y:S08]  /*1de0*/  MUFU.RCP R9, R13 ;  /* 0x0000000d00097308 */ /* 0x000ef00000001000 */
[----:B------:R-:W4:Y:S01]  /*1df0*/  MUFU.RCP R6, R14 ;  /* 0x0000000e00067308 */ /* 0x000f220000001000 */
[----:B------:R-:W-:-:S07]  /*1e00*/  @P0 FMUL R20, R20, 0.25 ;  /* 0x3e80000014140820 */ /* 0x000fce0000400000 */
[----:B------:R-:W5:Y:S01]  /*1e10*/  MUFU.RCP R5, R16 ;  /* 0x0000001000057308 */ /* 0x000f620000001000 */
[C---:B------:R-:W-:Y:S01]  /*1e20*/  VIADD R11, R37.reuse, 0x9628 ;  /* 0x00009628250b7836 */ /* 0x040fe20000000000 */
[----:B------:R-:W-:Y:S01]  /*1e30*/  IADD3 R17, R37, 0xb430, RZ ;  /* 0x0000b43025117810 */ /* 0x000fe20007ffe0ff */
[C---:B------:R-:W-:Y:S02]  /*1e40*/  VIADD R15, R37.reuse, 0xa52c ;  /* 0x0000a52c250f7836 */ /* 0x040fe40000000000 */
[----:B------:R-:W-:-:S03]  /*1e50*/  VIADD R23, R37, 0xc334 ;  /* 0x0000c33425177836 */ /* 0x000fc60000000000 */
[----:B0-----:R-:W0:Y:S01]  /*1e60*/  MUFU.RCP R21, R20 ;  /* 0x0000001400157308 */ /* 0x001e220000001000 */
[----:B------:R-:W-:Y:S02]  /*1e70*/  VIADD R27, R37, 0xd238 ;  /* 0x0000d238251b7836 */ /* 0x000fe40000000000 */
[----:B-1----:R-:W-:Y:S01]  /*1e80*/  FMUL R7, R7, R2 ;  /* 0x0000000207077220 */ /* 0x002fe20000400000 */
[----:B------:R-:W-:-:S04]  /*1e90*/  IMAD.WIDE R10, R11, 0x4, R24 ;  /* 0x000000040b0a7825 */ /* 0x000fc800078e0218 */
[----:B---3--:R-:W-:Y:S01]  /*1ea0*/  FMUL R9, R9, R4 ;  /* 0x0000000409097220 */ /* 0x008fe20000400000 */
[----:B----4-:R-:W-:Y:S01]  /*1eb0*/  FMUL R3, R6, R3 ;  /* 0x0000000306037220 */ /* 0x010fe20000400000 */
[----:B------:R-:W-:-:S04]  /*1ec0*/  IMAD.WIDE R12, R15, 0x4, R24 ;  /* 0x000000040f0c7825 */ /* 0x000fc800078e0218 */
[----:B-----5:R-:W-:Y:S01]  /*1ed0*/  FMUL R5, R5, R8 ;  /* 0x0000000805057220 */ /* 0x020fe20000400000 */
[--C-:B------:R-:W-:Y:S01]  /*1ee0*/  IMAD.WIDE R14, R17, 0x4, R24.reuse ;  /* 0x00000004110e7825 */ /* 0x100fe200078e0218 */
[----:B------:R1:W-:Y:S03]  /*1ef0*/  @P1 STG.E desc[UR6][R10.64], R29 ;  /* 0x0000001d0a001986 */ /* 0x0003e6000c101906 */
[--C-:B------:R-:W-:Y:S01]  /*1f00*/  IMAD.WIDE R16, R23, 0x4, R24.reuse ;  /* 0x0000000417107825 */ /* 0x100fe200078e0218 */
[----:B------:R1:W-:Y:S03]  /*1f10*/  @P2 STG.E desc[UR6][R12.64], R7 ;  /* 0x000000070c002986 */ /* 0x0003e6000c101906 */
[----:B------:R-:W-:Y:S01]  /*1f20*/  IMAD.WIDE R18, R27, 0x4, R24 ;  /* 0x000000041b127825 */ /* 0x000fe200078e0218 */
[----:B------:R1:W-:Y:S03]  /*1f30*/  @P3 STG.E desc[UR6][R14.64], R9 ;  /* 0x000000090e003986 */ /* 0x0003e6000c101906 */
[----:B--2---:R-:W-:Y:S01]  /*1f40*/  @P0 FMUL R0, R0, 0.25 ;  /* 0x3e80000000000820 */ /* 0x004fe20000400000 */
[----:B------:R-:W-:Y:S01]  /*1f50*/  VIADD R37, R37, 0xe13c ;  /* 0x0000e13c25257836 */ /* 0x000fe20000000000 */
[----:B------:R1:W-:Y:S02]  /*1f60*/  @P4 STG.E desc[UR6][R16.64], R3 ;  /* 0x0000000310004986 */ /* 0x0003e4000c101906 */
[----:B0-----:R-:W-:-:S02]  /*1f70*/  FMUL R21, R21, R0 ;  /* 0x0000000015157220 */ /* 0x001fc40000400000 */
[----:B------:R1:W-:Y:S01]  /*1f80*/  @P5 STG.E desc[UR6][R18.64], R5 ;  /* 0x0000000512005986 */ /* 0x0003e2000c101906 */
[----:B------:R-:W-:Y:S01]  /*1f90*/  IMAD.WIDE R24, R37, 0x4, R24 ;  /* 0x0000000425187825 */ /* 0x000fe200078e0218 */
[----:B------:R-:W-:Y:S06]  /*1fa0*/  @!P6 EXIT ;  /* 0x000000000000e94d */ /* 0x000fec0003800000 */
[----:B------:R-:W-:Y:S01]  /*1fb0*/  STG.E desc[UR6][R24.64], R21 ;  /* 0x0000001518007986 */ /* 0x000fe2000c101906 */
[----:B------:R-:W-:Y:S05]  /*1fc0*/  EXIT ;  /* 0x000000000000794d */ /* 0x000fea0003800000 */
.L_x_0:
[----:B------:R-:W-:-:S00]  /*1fd0*/  BRA `(.L_x_0) ;  /* 0xfffffffc00fc7947 */ /* 0x000fc0000383ffff */
[----:B------:R-:W-:-:S00]  /*1fe0*/  NOP ;  /* 0x0000000000007918 */ /* 0x000fc00000000000 */
        /* <DEDUP_REMOVED lines=9> */
.L_x_1:


//--------------------- .nv.global.init           --------------------------
	.section	.nv.global.init,"aw",@progbits
.nv.global.init:
	.type		_$_str,@object
	.size		_$_str,(_$_str_$_2 - _$_str)
_$_str:
        /*0000*/ 	.byte	0x5f, 0x5f, 0x43, 0x55, 0x44, 0x41, 0x5f, 0x46, 0x54, 0x5a, 0x00
	.type		_$_str_$_2,@object
	.size		_$_str_$_2,(.L_1 - _$_str_$_2)
_$_str_$_2:
        /*000b*/ 	.byte	0x5f, 0x5f, 0x43, 0x55, 0x44, 0x41, 0x5f, 0x50, 0x52, 0x45, 0x43, 0x5f, 0x53, 0x51, 0x52, 0x54
        /*001b*/ 	.byte	0x00
.L_1:


//--------------------- .nv.shared.triton_poi_fused_add_div_sqrt_14 --------------------------
	.section	.nv.shared.triton_poi_fused_add_div_sqrt_14,"aw",@nobits
	.sectionflags	@""
	.align	16
	.zero		1024


//--------------------- .nv.constant0.triton_poi_fused_add_div_sqrt_14 --------------------------
	.section	.nv.constant0.triton_poi_fused_add_div_sqrt_14,"a",@progbits
	.sectionflags	@""
	.align	4
.nv.constant0.triton_poi_fused_add_div_sqrt_14:
	.zero		560
